	.target	sm_80

	.elftype	@"ET_EXEC"


//--------------------- .note.nv.tkinfo           --------------------------
	.section	.note.nv.tkinfo,"",@"SHT_NOTE"
	.sectionflags	@"SHF_NOTE_NV_TKINFO"
	.tkinfo
        /*0018*/ 	.word	0x00000002
        /*0030*/ 	.string	""
        /*0030*/ 	.string	"ptxas"
        /*0030*/ 	.string	"Cuda compilation tools, release 13.0, V13.0.88"
        /*0030*/ 	.string	"Build cuda_13.0.r13.0/compiler.36424714_0"
        /*0030*/ 	.string	"-v  -suppress-debug-info  -lineinfo  -arch sm_80 "



//--------------------- .note.nv.cuinfo           --------------------------
	.section	.note.nv.cuinfo,"",@"SHT_NOTE"
	.sectionflags	@"SHF_NOTE_NV_CUINFO"
        /*0018*/ 	.short	0x0002
        /*001a*/ 	.short	0x0050
        /*001c*/ 	.short	0x0082
	.zero		2


//--------------------- .nv.info                  --------------------------
	.section	.nv.info,"",@"SHT_CUDA_INFO"
	.align	4


	//----- nvinfo : EIATTR_REGCOUNT
	.align		4
        /*0000*/ 	.byte	0x04, 0x2f
        /*0002*/ 	.short	(.L_1 - .L_0)
	.align		4
.L_0:
        /*0004*/ 	.word	index@(matmul_kernel)
        /*0008*/ 	.word	0x000000a5


	//----- nvinfo : EIATTR_FRAME_SIZE
	.align		4
.L_1:
        /*000c*/ 	.byte	0x04, 0x11
        /*000e*/ 	.short	(.L_3 - .L_2)
	.align		4
.L_2:
        /*0010*/ 	.word	index@(matmul_kernel)
        /*0014*/ 	.word	0x00000000


	//----- nvinfo : EIATTR_MIN_STACK_SIZE
	.align		4
.L_3:
        /*0018*/ 	.byte	0x04, 0x12
        /*001a*/ 	.short	(.L_5 - .L_4)
	.align		4
.L_4:
        /*001c*/ 	.word	index@(matmul_kernel)
        /*0020*/ 	.word	0x00000000
.L_5:


//--------------------- .nv.info.matmul_kernel    --------------------------
	.section	.nv.info.matmul_kernel,"",@"SHT_CUDA_INFO"
	.sectionflags	@""
	.align	4


	//----- nvinfo : EIATTR_CUDA_API_VERSION
	.align		4
        /*0000*/ 	.byte	0x04, 0x37
        /*0002*/ 	.short	(.L_7 - .L_6)
.L_6:
        /*0004*/ 	.word	0x00000082


	//----- nvinfo : EIATTR_SW2861232_WAR
	.align		4
.L_7:
        /*0008*/ 	.byte	0x01, 0x35
	.zero		2


	//----- nvinfo : EIATTR_PARAM_CBANK
	.align		4
        /*000c*/ 	.byte	0x04, 0x0a
        /*000e*/ 	.short	(.L_9 - .L_8)
	.align		4
.L_8:
        /*0010*/ 	.word	index@(.nv.constant0.matmul_kernel)
        /*0014*/ 	.short	0x0160
        /*0016*/ 	.short	0x0050


	//----- nvinfo : EIATTR_CBANK_PARAM_SIZE
	.align		4
.L_9:
        /*0018*/ 	.byte	0x03, 0x19
        /*001a*/ 	.short	0x0050


	//----- nvinfo : EIATTR_KPARAM_INFO
	.align		4
        /*001c*/ 	.byte	0x04, 0x17
        /*001e*/ 	.short	(.L_11 - .L_10)
.L_10:
        /*0020*/ 	.word	0x00000000
        /*0024*/ 	.short	0x000d
        /*0026*/ 	.short	0x0048
        /*0028*/ 	.byte	0x00, 0xf4, 0x21, 0x00


	//----- nvinfo : EIATTR_KPARAM_INFO
	.align		4
.L_11:
        /*002c*/ 	.byte	0x04, 0x17
        /*002e*/ 	.short	(.L_13 - .L_12)
.L_12:
        /*0030*/ 	.word	0x00000000
        /*0034*/ 	.short	0x000c
        /*0036*/ 	.short	0x0040
        /*0038*/ 	.byte	0x00, 0xf4, 0x21, 0x00


	//----- nvinfo : EIATTR_KPARAM_INFO
	.align		4
.L_13:
        /*003c*/ 	.byte	0x04, 0x17
        /*003e*/ 	.short	(.L_15 - .L_14)
.L_14:
        /*0040*/ 	.word	0x00000000
        /*0044*/ 	.short	0x000b
        /*0046*/ 	.short	0x0038
        /*0048*/ 	.byte	0x00, 0xf0, 0x11, 0x00


	//----- nvinfo : EIATTR_KPARAM_INFO
	.align		4
.L_15:
        /*004c*/ 	.byte	0x04, 0x17
        /*004e*/ 	.short	(.L_17 - .L_16)
.L_16:
        /*0050*/ 	.word	0x00000000
        /*0054*/ 	.short	0x000a
        /*0056*/ 	.short	0x0034
        /*0058*/ 	.byte	0x00, 0xf0, 0x11, 0x00


	//----- nvinfo : EIATTR_KPARAM_INFO
	.align		4
.L_17:
        /*005c*/ 	.byte	0x04, 0x17
        /*005e*/ 	.short	(.L_19 - .L_18)
.L_18:
        /*0060*/ 	.word	0x00000000
        /*0064*/ 	.short	0x0009
        /*0066*/ 	.short	0x0030
        /*0068*/ 	.byte	0x00, 0xf0, 0x11, 0x00


	//----- nvinfo : EIATTR_KPARAM_INFO
	.align		4
.L_19:
        /*006c*/ 	.byte	0x04, 0x17
        /*006e*/ 	.short	(.L_21 - .L_20)
.L_20:
        /*0070*/ 	.word	0x00000000
        /*0074*/ 	.short	0x0008
        /*0076*/ 	.short	0x002c
        /*0078*/ 	.byte	0x00, 0xf0, 0x11, 0x00


	//----- nvinfo : EIATTR_KPARAM_INFO
	.align		4
.L_21:
        /*007c*/ 	.byte	0x04, 0x17
        /*007e*/ 	.short	(.L_23 - .L_22)
.L_22:
        /*0080*/ 	.word	0x00000000
        /*0084*/ 	.short	0x0007
        /*0086*/ 	.short	0x0028
        /*0088*/ 	.byte	0x00, 0xf0, 0x11, 0x00


	//----- nvinfo : EIATTR_KPARAM_INFO
	.align		4
.L_23:
        /*008c*/ 	.byte	0x04, 0x17
        /*008e*/ 	.short	(.L_25 - .L_24)
.L_24:
        /*0090*/ 	.word	0x00000000
        /*0094*/ 	.short	0x0006
        /*0096*/ 	.short	0x0024
        /*0098*/ 	.byte	0x00, 0xf0, 0x11, 0x00


	//----- nvinfo : EIATTR_KPARAM_INFO
	.align		4
.L_25:
        /*009c*/ 	.byte	0x04, 0x17
        /*009e*/ 	.short	(.L_27 - .L_26)
.L_26:
        /*00a0*/ 	.word	0x00000000
        /*00a4*/ 	.short	0x0005
        /*00a6*/ 	.short	0x0020
        /*00a8*/ 	.byte	0x00, 0xf0, 0x11, 0x00


	//----- nvinfo : EIATTR_KPARAM_INFO
	.align		4
.L_27:
        /*00ac*/ 	.byte	0x04, 0x17
        /*00ae*/ 	.short	(.L_29 - .L_28)
.L_28:
        /*00b0*/ 	.word	0x00000000
        /*00b4*/ 	.short	0x0004
        /*00b6*/ 	.short	0x001c
        /*00b8*/ 	.byte	0x00, 0xf0, 0x11, 0x00


	//----- nvinfo : EIATTR_KPARAM_INFO
	.align		4
.L_29:
        /*00bc*/ 	.byte	0x04, 0x17
        /*00be*/ 	.short	(.L_31 - .L_30)
.L_30:
        /*00c0*/ 	.word	0x00000000
        /*00c4*/ 	.short	0x0003
        /*00c6*/ 	.short	0x0018
        /*00c8*/ 	.byte	0x00, 0xf0, 0x11, 0x00


	//----- nvinfo : EIATTR_KPARAM_INFO
	.align		4
.L_31:
        /*00cc*/ 	.byte	0x04, 0x17
        /*00ce*/ 	.short	(.L_33 - .L_32)
.L_32:
        /*00d0*/ 	.word	0x00000000
        /*00d4*/ 	.short	0x0002
        /*00d6*/ 	.short	0x0010
        /*00d8*/ 	.byte	0x00, 0xf4, 0x21, 0x00


	//----- nvinfo : EIATTR_KPARAM_INFO
	.align		4
.L_33:
        /*00dc*/ 	.byte	0x04, 0x17
        /*00de*/ 	.short	(.L_35 - .L_34)
.L_34:
        /*00e0*/ 	.word	0x00000000
        /*00e4*/ 	.short	0x0001
        /*00e6*/ 	.short	0x0008
        /*00e8*/ 	.byte	0x00, 0xf4, 0x21, 0x00


	//----- nvinfo : EIATTR_KPARAM_INFO
	.align		4
.L_35:
        /*00ec*/ 	.byte	0x04, 0x17
        /*00ee*/ 	.short	(.L_37 - .L_36)
.L_36:
        /*00f0*/ 	.word	0x00000000
        /*00f4*/ 	.short	0x0000
        /*00f6*/ 	.short	0x0000
        /*00f8*/ 	.byte	0x00, 0xf4, 0x21, 0x00


	//----- nvinfo : EIATTR_MAXREG_COUNT
	.align		4
.L_37:
        /*00fc*/ 	.byte	0x03, 0x1b
        /*00fe*/ 	.short	0x00ff


	//----- nvinfo : EIATTR_NUM_BARRIERS
	.align		4
        /*0100*/ 	.byte	0x02, 0x4c
        /*0102*/ 	.byte	0x01
	.zero		1


	//----- nvinfo : EIATTR_MERCURY_ISA_VERSION
	.align		4
        /*0104*/ 	.byte	0x03, 0x5f
        /*0106*/ 	.short	0x0000


	//----- nvinfo : EIATTR_EXIT_INSTR_OFFSETS
	.align		4
        /*0108*/ 	.byte	0x04, 0x1c
        /*010a*/ 	.short	(.L_39 - .L_38)


	//   ....[0]....
.L_38:
        /*010c*/ 	.word	0x00003710


	//   ....[1]....
        /*0110*/ 	.word	0x00003740


	//----- nvinfo : EIATTR_REQNTID
	.align		4
.L_39:
        /*0114*/ 	.byte	0x04, 0x10
        /*0116*/ 	.short	(.L_41 - .L_40)
.L_40:
        /*0118*/ 	.word	0x00000040
        /*011c*/ 	.word	0x00000001
        /*0120*/ 	.word	0x00000001
.L_41:


//--------------------- .nv.callgraph             --------------------------
	.section	.nv.callgraph,"",@"SHT_CUDA_CALLGRAPH"
	.align	4
	.sectionentsize	8
	.align		4
        /*0000*/ 	.word	0x00000000
	.align		4
        /*0004*/ 	.word	0xffffffff
	.align		4
        /*0008*/ 	.word	0x00000000
	.align		4
        /*000c*/ 	.word	0xfffffffe
	.align		4
        /*0010*/ 	.word	0x00000000
	.align		4
        /*0014*/ 	.word	0xfffffffd
	.align		4
        /*0018*/ 	.word	0x00000000
	.align		4
        /*001c*/ 	.word	0xfffffffc


//--------------------- .nv.rel.action            --------------------------
	.section	.nv.rel.action,"",@"SHT_CUDA_RELOCINFO"
	.align	8
	.sectionentsize	8
        /*0000*/ 	.byte	0x73, 0x00, 0x00, 0x00, 0x00, 0x00, 0x00, 0x00, 0x00, 0x00, 0x00, 0x11, 0x25, 0x00, 0x05, 0x36


//--------------------- .nv.constant0.matmul_kernel --------------------------
	.section	.nv.constant0.matmul_kernel,"a",@progbits
	.sectionflags	@""
	.align	4
.nv.constant0.matmul_kernel:
	.zero		432


//--------------------- .text.matmul_kernel       --------------------------
	.section	.text.matmul_kernel,"ax",@progbits
	.sectioninfo	@"SHI_REGISTERS=165"
	.align	128
        .global         matmul_kernel
        .type           matmul_kernel,@function
        .size           matmul_kernel,(.L_x_4 - matmul_kernel)
        .other          matmul_kernel,@"STO_CUDA_ENTRY STV_DEFAULT"
matmul_kernel:
.text.matmul_kernel:
[----:B------:R-:W-:Y:S02]  /*0000*/  IMAD.MOV.U32 R1, RZ, RZ, c[0x0][0x28] ;  /* 0x00000a00ff017624 */ /* 0x000fe400078e00ff */
[----:B------:R-:W-:Y:S01]  /*0010*/  IMAD.MOV.U32 R0, RZ, RZ, c[0x0][0x17c] ;  /* 0x00005f00ff007624 */ /* 0x000fe200078e00ff */
[----:B------:R-:W0:Y:S01]  /*0020*/  S2R R5, SR_CTAID.X ;  /* 0x0000000000057919 */ /* 0x000e220000002500 */
[----:B------:R-:W-:Y:S01]  /*0030*/  ULDC.64 UR6, c[0x0][0x118] ;  /* 0x0000460000067ab9 */ /* 0x000fe20000000a00 */
[----:B------:R-:W-:Y:S01]  /*0040*/  CS2R R48, SRZ ;  /* 0x0000000000307805 */ /* 0x000fe2000001ff00 */
[----:B------:R-:W-:Y:S01]  /*0050*/  CS2R R50, SRZ ;  /* 0x0000000000327805 */ /* 0x000fe2000001ff00 */
[----:B------:R-:W-:-:S04]  /*0060*/  IADD3 R0, R0, 0xf, RZ ;  /* 0x0000000f00007810 */ /* 0x000fc80007ffe0ff */
[----:B------:R-:W-:-:S04]  /*0070*/  SHF.R.S32.HI R3, RZ, 0x1f, R0 ;  /* 0x0000001fff037819 */ /* 0x000fc80000011400 */
[----:B------:R-:W-:-:S04]  /*0080*/  LEA.HI R3, R3, R0, RZ, 0x4 ;  /* 0x0000000003037211 */ /* 0x000fc800078f20ff */
[----:B------:R-:W-:-:S05]  /*0090*/  SHF.R.S32.HI R3, RZ, 0x4, R3 ;  /* 0x00000004ff037819 */ /* 0x000fca0000011403 */
[----:B------:R-:W-:Y:S01]  /*00a0*/  IMAD.SHL.U32 R4, R3, 0x8, RZ ;  /* 0x0000000803047824 */ /* 0x000fe200078e00ff */
[----:B0-----:R-:W-:-:S04]  /*00b0*/  IABS R8, R5 ;  /* 0x0000000500087213 */ /* 0x001fc80000000000 */
[-C--:B------:R-:W-:Y:S02]  /*00c0*/  IABS R7, R4.reuse ;  /* 0x0000000400077213 */ /* 0x080fe40000000000 */
[----:B------:R-:W-:Y:S02]  /*00d0*/  IABS R10, R4 ;  /* 0x00000004000a7213 */ /* 0x000fe40000000000 */
[----:B------:R-:W0:Y:S08]  /*00e0*/  I2F.RP R0, R7 ;  /* 0x0000000700007306 */ /* 0x000e300000209400 */
[----:B0-----:R-:W0:Y:S02]  /*00f0*/  MUFU.RCP R0, R0 ;  /* 0x0000000000007308 */ /* 0x001e240000001000 */
[----:B0-----:R-:W-:Y:S01]  /*0100*/  IADD3 R2, R0, 0xffffffe, RZ ;  /* 0x0ffffffe00027810 */ /* 0x001fe20007ffe0ff */
[----:B------:R-:W-:-:S02]  /*0110*/  IMAD.MOV R0, RZ, RZ, -R10 ;  /* 0x000000ffff007224 */ /* 0x000fc400078e0a0a */
[----:B------:R-:W-:-:S03]  /*0120*/  IMAD.MOV.U32 R10, RZ, RZ, c[0x0][0x180] ;  /* 0x00006000ff0a7624 */ /* 0x000fc600078e00ff */
[----:B------:R0:W1:Y:S02]  /*0130*/  F2I.FTZ.U32.TRUNC.NTZ R3, R2 ;  /* 0x0000000200037305 */ /* 0x000064000021f000 */
[----:B------:R-:W-:Y:S01]  /*0140*/  IADD3 R10, R10, 0x3f, RZ ;  /* 0x0000003f0a0a7810 */ /* 0x000fe20007ffe0ff */
[----:B0-----:R-:W-:Y:S02]  /*0150*/  IMAD.MOV.U32 R2, RZ, RZ, RZ ;  /* 0x000000ffff027224 */ /* 0x001fe400078e00ff */
[----:B-1----:R-:W-:-:S04]  /*0160*/  IMAD.MOV R6, RZ, RZ, -R3 ;  /* 0x000000ffff067224 */ /* 0x002fc800078e0a03 */
[----:B------:R-:W-:Y:S02]  /*0170*/  IMAD R9, R6, R7, RZ ;  /* 0x0000000706097224 */ /* 0x000fe400078e02ff */
[----:B------:R-:W-:Y:S02]  /*0180*/  IMAD.MOV.U32 R6, RZ, RZ, R8 ;  /* 0x000000ffff067224 */ /* 0x000fe400078e0008 */
[----:B------:R-:W-:-:S06]  /*0190*/  IMAD.HI.U32 R3, R3, R9, R2 ;  /* 0x0000000903037227 */ /* 0x000fcc00078e0002 */
[----:B------:R-:W-:-:S04]  /*01a0*/  IMAD.HI.U32 R3, R3, R6, RZ ;  /* 0x0000000603037227 */ /* 0x000fc800078e00ff */
[----:B------:R-:W-:-:S05]  /*01b0*/  IMAD R0, R3, R0, R6 ;  /* 0x0000000003007224 */ /* 0x000fca00078e0206 */
[----:B------:R-:W-:-:S13]  /*01c0*/  ISETP.GT.U32.AND P1, PT, R7, R0, PT ;  /* 0x000000000700720c */ /* 0x000fda0003f24070 */
[----:B------:R-:W-:Y:S01]  /*01d0*/  @!P1 IMAD.IADD R0, R0, 0x1, -R7 ;  /* 0x0000000100009824 */ /* 0x000fe200078e0a07 */
[----:B------:R-:W-:Y:S02]  /*01e0*/  @!P1 IADD3 R3, R3, 0x1, RZ ;  /* 0x0000000103039810 */ /* 0x000fe40007ffe0ff */
[----:B------:R-:W-:Y:S02]  /*01f0*/  ISETP.NE.AND P1, PT, R4, RZ, PT ;  /* 0x000000ff0400720c */ /* 0x000fe40003f25270 */
[----:B------:R-:W-:Y:S02]  /*0200*/  ISETP.GE.U32.AND P0, PT, R0, R7, PT ;  /* 0x000000070000720c */ /* 0x000fe40003f06070 */
[----:B------:R-:W-:-:S04]  /*0210*/  LOP3.LUT R0, R5, R4, RZ, 0x3c, !PT ;  /* 0x0000000405007212 */ /* 0x000fc800078e3cff */
[----:B------:R-:W-:Y:S01]  /*0220*/  ISETP.GE.AND P2, PT, R0, RZ, PT ;  /* 0x000000ff0000720c */ /* 0x000fe20003f46270 */
[----:B------:R-:W-:-:S05]  /*0230*/  IMAD.MOV.U32 R0, RZ, RZ, 0x1f ;  /* 0x0000001fff007424 */ /* 0x000fca00078e00ff */
[----:B------:R-:W-:Y:S02]  /*0240*/  IADD3 R0, R0, c[0x0][0x178], RZ ;  /* 0x00005e0000007a10 */ /* 0x000fe40007ffe0ff */
[----:B------:R-:W-:-:S05]  /*0250*/  @P0 IADD3 R3, R3, 0x1, RZ ;  /* 0x0000000103030810 */ /* 0x000fca0007ffe0ff */
[----:B------:R-:W-:Y:S01]  /*0260*/  IMAD.MOV.U32 R2, RZ, RZ, R3 ;  /* 0x000000ffff027224 */ /* 0x000fe200078e0003 */
[----:B------:R-:W-:-:S03]  /*0270*/  SHF.R.S32.HI R3, RZ, 0x1f, R0 ;  /* 0x0000001fff037819 */ /* 0x000fc60000011400 */
[----:B------:R-:W-:Y:S01]  /*0280*/  @!P2 IMAD.MOV R2, RZ, RZ, -R2 ;  /* 0x000000ffff02a224 */ /* 0x000fe200078e0a02 */
[----:B------:R-:W-:Y:S02]  /*0290*/  @!P1 LOP3.LUT R2, RZ, R4, RZ, 0x33, !PT ;  /* 0x00000004ff029212 */ /* 0x000fe400078e33ff */
[----:B------:R-:W-:-:S03]  /*02a0*/  LEA.HI R3, R3, R0, RZ, 0x5 ;  /* 0x0000000003037211 */ /* 0x000fc600078f28ff */
[----:B------:R-:W-:Y:S02]  /*02b0*/  IMAD.SHL.U32 R6, R2, 0x8, RZ ;  /* 0x0000000802067824 */ /* 0x000fe400078e00ff */
[----:B------:R-:W-:-:S03]  /*02c0*/  IMAD.MOV R2, RZ, RZ, -R2 ;  /* 0x000000ffff027224 */ /* 0x000fc600078e0a02 */
[----:B------:R-:W-:Y:S01]  /*02d0*/  LEA.HI.SX32 R3, R3, -R6, 0x1b ;  /* 0x8000000603037211 */ /* 0x000fe200078fdaff */
[----:B------:R-:W-:-:S03]  /*02e0*/  IMAD R4, R4, R2, R5 ;  /* 0x0000000204047224 */ /* 0x000fc600078e0205 */
[----:B------:R-:W-:Y:S02]  /*02f0*/  IMNMX R11, R3, 0x8, PT ;  /* 0x00000008030b7817 */ /* 0x000fe40003800200 */
[----:B------:R-:W-:Y:S02]  /*0300*/  IABS R9, R4 ;  /* 0x0000000400097213 */ /* 0x000fe40000000000 */
[----:B------:R-:W-:-:S04]  /*0310*/  IABS R7, R11 ;  /* 0x0000000b00077213 */ /* 0x000fc80000000000 */
[----:B------:R-:W0:Y:S08]  /*0320*/  I2F.RP R0, R7 ;  /* 0x0000000700007306 */ /* 0x000e300000209400 */
[----:B0-----:R-:W0:Y:S02]  /*0330*/  MUFU.RCP R0, R0 ;  /* 0x0000000000007308 */ /* 0x001e240000001000 */
[----:B0-----:R-:W-:-:S06]  /*0340*/  IADD3 R3, R0, 0xffffffe, RZ ;  /* 0x0ffffffe00037810 */ /* 0x001fcc0007ffe0ff */
[----:B------:R-:W0:Y:S02]  /*0350*/  F2I.FTZ.U32.TRUNC.NTZ R3, R3 ;  /* 0x0000000300037305 */ /* 0x000e24000021f000 */
[----:B0-----:R-:W-:-:S04]  /*0360*/  IMAD.MOV R8, RZ, RZ, -R3 ;  /* 0x000000ffff087224 */ /* 0x001fc800078e0a03 */
[----:B------:R-:W-:Y:S01]  /*0370*/  IMAD.MOV.U32 R2, RZ, RZ, R8 ;  /* 0x000000ffff027224 */ /* 0x000fe200078e0008 */
[----:B------:R-:W-:-:S03]  /*0380*/  IABS R8, R11 ;  /* 0x0000000b00087213 */ /* 0x000fc60000000000 */
[----:B------:R-:W-:Y:S02]  /*0390*/  IMAD R5, R2, R7, RZ ;  /* 0x0000000702057224 */ /* 0x000fe400078e02ff */
[----:B------:R-:W-:Y:S02]  /*03a0*/  IMAD.MOV.U32 R2, RZ, RZ, RZ ;  /* 0x000000ffff027224 */ /* 0x000fe400078e00ff */
[----:B------:R-:W-:Y:S02]  /*03b0*/  IMAD.MOV R0, RZ, RZ, -R8 ;  /* 0x000000ffff007224 */ /* 0x000fe400078e0a08 */
        /* <DEDUP_REMOVED lines=9> */
[----:B------:R-:W-:Y:S02]  /*0450*/  ISETP.GE.AND P2, PT, R0, RZ, PT ;  /* 0x000000ff0000720c */ /* 0x000fe40003f46270 */
[----:B------:R-:W0:Y:S05]  /*0460*/  S2R R0, SR_TID.X ;  /* 0x0000000000007919 */ /* 0x000e2a0000002100 */
[----:B------:R-:W-:Y:S02]  /*0470*/  @P0 IADD3 R2, R2, 0x1, RZ ;  /* 0x0000000102020810 */ /* 0x000fe40007ffe0ff */
[----:B------:R-:W-:-:S03]  /*0480*/  ISETP.GE.AND P0, PT, R10, 0x40, PT ;  /* 0x000000400a00780c */ /* 0x000fc60003f06270 */
[----:B------:R-:W-:-:S04]  /*0490*/  IMAD.MOV.U32 R5, RZ, RZ, R2 ;  /* 0x000000ffff057224 */ /* 0x000fc800078e0002 */
[----:B------:R-:W-:Y:S01]  /*04a0*/  @!P2 IMAD.MOV R5, RZ, RZ, -R5 ;  /* 0x000000ffff05a224 */ /* 0x000fe200078e0a05 */
[----:B------:R-:W-:-:S05]  /*04b0*/  @!P1 LOP3.LUT R5, RZ, R11, RZ, 0x33, !PT ;  /* 0x0000000bff059212 */ /* 0x000fca00078e33ff */
[----:B------:R-:W-:Y:S02]  /*04c0*/  IMAD.MOV R2, RZ, RZ, -R5 ;  /* 0x000000ffff027224 */ /* 0x000fe400078e0a05 */
[----:B------:R-:W-:Y:S02]  /*04d0*/  IMAD.SHL.U32 R5, R5, 0x10, RZ ;  /* 0x0000001005057824 */ /* 0x000fe400078e00ff */
[----:B------:R-:W-:Y:S01]  /*04e0*/  IMAD R2, R11, R2, R4 ;  /* 0x000000020b027224 */ /* 0x000fe200078e0204 */
[----:B0-----:R-:W-:Y:S02]  /*04f0*/  SHF.R.U32.HI R4, RZ, 0x5, R0 ;  /* 0x00000005ff047819 */ /* 0x001fe40000011600 */
[----:B------:R-:W-:Y:S01]  /*0500*/  LOP3.LUT R3, R0, 0x20, RZ, 0xc0, !PT ;  /* 0x0000002000037812 */ /* 0x000fe200078ec0ff */
[----:B------:R-:W-:Y:S01]  /*0510*/  IMAD.IADD R7, R6, 0x1, R2 ;  /* 0x0000000106077824 */ /* 0x000fe200078e0202 */
[----:B------:R-:W-:Y:S02]  /*0520*/  LOP3.LUT R2, R0, 0x1f, RZ, 0xc0, !PT ;  /* 0x0000001f00027812 */ /* 0x000fe400078ec0ff */
[----:B------:R-:W-:-:S03]  /*0530*/  SGXT.U32 R4, R4, 0x1 ;  /* 0x000000010404781a */ /* 0x000fc60000000000 */
[----:B------:R-:W-:Y:S01]  /*0540*/  IMAD R6, R7, 0x20, R2 ;  /* 0x0000002007067824 */ /* 0x000fe200078e0202 */
[----:B------:R-:W-:Y:S05]  /*0550*/  @!P0 BRA `(.L_x_0) ;  /* 0x00002cd000008947 */ /* 0x000fea0003800000 */
[----:B------:R-:W-:Y:S01]  /*0560*/  IABS R28, c[0x0][0x17c] ;  /* 0x00005f00001c7a13 */ /* 0x000fe20000000000 */
[----:B------:R-:W-:Y:S01]  /*0570*/  IMAD.MOV.U32 R74, RZ, RZ, c[0x0][0x18c] ;  /* 0x00006300ff4a7624 */ /* 0x000fe200078e00ff */
[C---:B------:R-:W-:Y:S01]  /*0580*/  IADD3 R7, R5.reuse, 0xf, RZ ;  /* 0x0000000f05077810 */ /* 0x040fe20007ffe0ff */
[----:B------:R-:W-:Y:S01]  /*0590*/  IMAD.MOV.U32 R75, RZ, RZ, c[0x0][0x188] ;  /* 0x00006200ff4b7624 */ /* 0x000fe200078e00ff */
[----:B------:R-:W0:Y:S01]  /*05a0*/  I2F.RP R11, R28 ;  /* 0x0000001c000b7306 */ /* 0x000e220000209400 */
[C---:B------:R-:W-:Y:S01]  /*05b0*/  IADD3 R12, R5.reuse, 0xe, RZ ;  /* 0x0000000e050c7810 */ /* 0x040fe20007ffe0ff */
[----:B------:R-:W-:Y:S01]  /*05c0*/  IMAD R73, R4, c[0x0][0x188], RZ ;  /* 0x0000620004497a24 */ /* 0x000fe200078e02ff */
[----:B------:R-:W-:Y:S01]  /*05d0*/  IABS R14, R7 ;  /* 0x00000007000e7213 */ /* 0x000fe20000000000 */
[----:B------:R-:W-:Y:S01]  /*05e0*/  CS2R R48, SRZ ;  /* 0x0000000000307805 */ /* 0x000fe2000001ff00 */
[----:B------:R-:W-:Y:S01]  /*05f0*/  IABS R17, R12 ;  /* 0x0000000c00117213 */ /* 0x000fe20000000000 */
[----:B------:R-:W-:Y:S01]  /*0600*/  CS2R R50, SRZ ;  /* 0x0000000000327805 */ /* 0x000fe2000001ff00 */
[----:B------:R-:W-:Y:S01]  /*0610*/  IADD3 R13, R5, 0xd, RZ ;  /* 0x0000000d050d7810 */ /* 0x000fe20007ffe0ff */
[----:B------:R-:W-:Y:S01]  /*0620*/  CS2R R64, SRZ ;  /* 0x0000000000407805 */ /* 0x000fe2000001ff00 */
[----:B------:R-:W-:Y:S01]  /*0630*/  ISETP.GE.AND P1, PT, R7, RZ, PT ;  /* 0x000000ff0700720c */ /* 0x000fe20003f26270 */
[----:B------:R-:W-:Y:S01]  /*0640*/  CS2R R66, SRZ ;  /* 0x0000000000427805 */ /* 0x000fe2000001ff00 */
[----:B------:R-:W-:Y:S01]  /*0650*/  IABS R19, R13 ;  /* 0x0000000d00137213 */ /* 0x000fe20000000000 */
[----:B------:R-:W-:Y:S01]  /*0660*/  IMAD.SHL.U32 R74, R74, 0x40, RZ ;  /* 0x000000404a4a7824 */ /* 0x000fe200078e00ff */
[----:B------:R-:W-:Y:S01]  /*0670*/  ISETP.GE.AND P0, PT, R12, RZ, PT ;  /* 0x000000ff0c00720c */ /* 0x000fe20003f06270 */
[----:B------:R-:W-:Y:S01]  /*0680*/  IMAD.SHL.U32 R75, R75, 0x40, RZ ;  /* 0x000000404b4b7824 */ /* 0x000fe200078e00ff */
[----:B------:R-:W-:Y:S01]  /*0690*/  IADD3 R32, R5, 0xa, RZ ;  /* 0x0000000a05207810 */ /* 0x000fe20007ffe0ff */
[----:B0-----:R-:W0:Y:S01]  /*06a0*/  MUFU.RCP R11, R11 ;  /* 0x0000000b000b7308 */ /* 0x001e220000001000 */
[----:B------:R-:W-:Y:S01]  /*06b0*/  ISETP.GE.AND P4, PT, R13, RZ, PT ;  /* 0x000000ff0d00720c */ /* 0x000fe20003f86270 */
[----:B------:R-:W-:Y:S01]  /*06c0*/  ULDC UR4, c[0x0][0x180] ;  /* 0x0000600000047ab9 */ /* 0x000fe20000000800 */
[----:B------:R-:W-:-:S02]  /*06d0*/  IABS R21, R32 ;  /* 0x0000002000157213 */ /* 0x000fc40000000000 */
[C---:B------:R-:W-:Y:S02]  /*06e0*/  IADD3 R30, R5.reuse, 0xb, RZ ;  /* 0x0000000b051e7810 */ /* 0x040fe40007ffe0ff */
[C---:B------:R-:W-:Y:S02]  /*06f0*/  IADD3 R36, R5.reuse, 0x8, RZ ;  /* 0x0000000805247810 */ /* 0x040fe40007ffe0ff */
[C---:B------:R-:W-:Y:S02]  /*0700*/  IADD3 R34, R5.reuse, 0x9, RZ ;  /* 0x0000000905227810 */ /* 0x040fe40007ffe0ff */
[----:B------:R-:W-:Y:S02]  /*0710*/  IABS R25, R36 ;  /* 0x0000002400197213 */ /* 0x000fe40000000000 */
[----:B------:R-:W-:Y:S02]  /*0720*/  IABS R23, R34 ;  /* 0x0000002200177213 */ /* 0x000fe40000000000 */
[----:B------:R-:W-:-:S02]  /*0730*/  IADD3 R39, R5, 0x6, RZ ;  /* 0x0000000605277810 */ /* 0x000fc40007ffe0ff */
[----:B0-----:R-:W-:Y:S02]  /*0740*/  IADD3 R8, R11, 0xffffffe, RZ ;  /* 0x0ffffffe0b087810 */ /* 0x001fe40007ffe0ff */
[C---:B------:R-:W-:Y:S02]  /*0750*/  IADD3 R38, R5.reuse, 0x7, RZ ;  /* 0x0000000705267810 */ /* 0x040fe40007ffe0ff */
[----:B------:R0:W1:Y:S01]  /*0760*/  F2I.FTZ.U32.TRUNC.NTZ R9, R8 ;  /* 0x0000000800097305 */ /* 0x000062000021f000 */
[C---:B------:R-:W-:Y:S02]  /*0770*/  IADD3 R41, R5.reuse, 0x4, RZ ;  /* 0x0000000405297810 */ /* 0x040fe40007ffe0ff */
[----:B------:R-:W-:Y:S02]  /*0780*/  IABS R37, c[0x0][0x178] ;  /* 0x00005e0000257a13 */ /* 0x000fe40000000000 */
[----:B------:R-:W-:Y:S02]  /*0790*/  IABS R27, R41 ;  /* 0x00000029001b7213 */ /* 0x000fe40000000000 */
[C---:B------:R-:W-:Y:S01]  /*07a0*/  IADD3 R43, R5.reuse, 0x2, RZ ;  /* 0x00000002052b7810 */ /* 0x040fe20007ffe0ff */
[----:B0-----:R-:W-:Y:S01]  /*07b0*/  IMAD.MOV.U32 R8, RZ, RZ, RZ ;  /* 0x000000ffff087224 */ /* 0x001fe200078e00ff */
[----:B------:R-:W-:-:S02]  /*07c0*/  IADD3 R40, R5, 0x5, RZ ;  /* 0x0000000505287810 */ /* 0x000fc40007ffe0ff */
[----:B------:R-:W-:Y:S02]  /*07d0*/  IABS R31, R43 ;  /* 0x0000002b001f7213 */ /* 0x000fe40000000000 */
[----:B------:R-:W-:Y:S01]  /*07e0*/  IADD3 R42, R5, 0x3, RZ ;  /* 0x00000003052a7810 */ /* 0x000fe20007ffe0ff */
[--C-:B-1----:R-:W-:Y:S01]  /*07f0*/  IMAD.MOV R15, RZ, RZ, -R9.reuse ;  /* 0x000000ffff0f7224 */ /* 0x102fe200078e0a09 */
[----:B------:R-:W-:Y:S02]  /*0800*/  IABS R35, R5 ;  /* 0x0000000500237213 */ /* 0x000fe40000000000 */
[----:B------:R-:W-:Y:S01]  /*0810*/  IABS R29, R42 ;  /* 0x0000002a001d7213 */ /* 0x000fe20000000000 */
[----:B------:R-:W-:Y:S01]  /*0820*/  IMAD R15, R15, R28, RZ ;  /* 0x0000001c0f0f7224 */ /* 0x000fe200078e02ff */
[----:B------:R-:W-:Y:S02]  /*0830*/  IABS R56, R6 ;  /* 0x0000000600387213 */ /* 0x000fe40000000000 */
[C---:B------:R-:W-:Y:S01]  /*0840*/  LOP3.LUT R68, R4.reuse, 0x36, RZ, 0xfc, !PT ;  /* 0x0000003604447812 */ /* 0x040fe200078efcff */
[----:B------:R-:W-:Y:S01]  /*0850*/  IMAD.HI.U32 R8, R9, R15, R8 ;  /* 0x0000000f09087227 */ /* 0x000fe200078e0008 */
[----:B------:R-:W-:-:S02]  /*0860*/  LOP3.LUT R69, R4, 0x38, RZ, 0xfc, !PT ;  /* 0x0000003804457812 */ /* 0x000fc400078efcff */
[C---:B------:R-:W-:Y:S01]  /*0870*/  LOP3.LUT R70, R4.reuse, 0x3a, RZ, 0xfc, !PT ;  /* 0x0000003a04467812 */ /* 0x040fe200078efcff */
[----:B------:R-:W-:Y:S01]  /*0880*/  IMAD.MOV.U32 R15, RZ, RZ, R14 ;  /* 0x000000ffff0f7224 */ /* 0x000fe200078e000e */
[----:B------:R-:W-:Y:S01]  /*0890*/  LOP3.LUT R71, R4, 0x3c, RZ, 0xfc, !PT ;  /* 0x0000003c04477812 */ /* 0x000fe200078efcff */
[----:B------:R-:W-:Y:S01]  /*08a0*/  IMAD.HI.U32 R11, R8, R17, RZ ;  /* 0x00000011080b7227 */ /* 0x000fe200078e00ff */
[----:B------:R-:W-:-:S03]  /*08b0*/  LOP3.LUT R72, R4, 0x3e, RZ, 0xfc, !PT ;  /* 0x0000003e04487812 */ /* 0x000fc600078efcff */
[----:B------:R-:W-:-:S04]  /*08c0*/  IMAD.HI.U32 R9, R8, R15, RZ ;  /* 0x0000000f08097227 */ /* 0x000fc800078e00ff */
[----:B------:R-:W-:Y:S02]  /*08d0*/  IMAD.MOV R9, RZ, RZ, -R9 ;  /* 0x000000ffff097224 */ /* 0x000fe400078e0a09 */
[----:B------:R-:W-:Y:S02]  /*08e0*/  IMAD.MOV R11, RZ, RZ, -R11 ;  /* 0x000000ffff0b7224 */ /* 0x000fe400078e0a0b */
[----:B------:R-:W-:Y:S01]  /*08f0*/  IMAD R7, R28, R9, R15 ;  /* 0x000000091c077224 */ /* 0x000fe200078e020f */
[----:B------:R-:W-:Y:S01]  /*0900*/  IADD3 R9, R5, 0xc, RZ ;  /* 0x0000000c05097810 */ /* 0x000fe20007ffe0ff */
[----:B------:R-:W-:-:S03]  /*0910*/  IMAD.HI.U32 R14, R8, R19, RZ ;  /* 0x00000013080e7227 */ /* 0x000fc600078e00ff */
[----:B------:R-:W-:Y:S01]  /*0920*/  ISETP.GE.AND P3, PT, R9, RZ, PT ;  /* 0x000000ff0900720c */ /* 0x000fe20003f66270 */
[C---:B------:R-:W-:Y:S01]  /*0930*/  IMAD R12, R28.reuse, R11, R17 ;  /* 0x0000000b1c0c7224 */ /* 0x040fe200078e0211 */
[----:B------:R-:W-:Y:S01]  /*0940*/  IABS R17, R9 ;  /* 0x0000000900117213 */ /* 0x000fe20000000000 */
[----:B------:R-:W-:Y:S01]  /*0950*/  IMAD.MOV R14, RZ, RZ, -R14 ;  /* 0x000000ffff0e7224 */ /* 0x000fe200078e0a0e */
[----:B------:R-:W-:Y:S01]  /*0960*/  ISETP.GT.U32.AND P2, PT, R28, R7, PT ;  /* 0x000000071c00720c */ /* 0x000fe20003f44070 */
[----:B------:R-:W-:Y:S01]  /*0970*/  IMAD.HI.U32 R16, R8, R25, RZ ;  /* 0x0000001908107227 */ /* 0x000fe200078e00ff */
[----:B------:R-:W-:-:S03]  /*0980*/  ISETP.GT.U32.AND P6, PT, R28, R12, PT ;  /* 0x0000000c1c00720c */ /* 0x000fc60003fc4070 */
[----:B------:R-:W-:-:S04]  /*0990*/  IMAD.HI.U32 R9, R8, R17, RZ ;  /* 0x0000001108097227 */ /* 0x000fc800078e00ff */
[----:B------:R-:W-:Y:S01]  /*09a0*/  IMAD R13, R28, R14, R19 ;  /* 0x0000000e1c0d7224 */ /* 0x000fe200078e0213 */
[----:B------:R-:W-:Y:S01]  /*09b0*/  IABS R19, R30 ;  /* 0x0000001e00137213 */ /* 0x000fe20000000000 */
[----:B------:R-:W-:-:S04]  /*09c0*/  IMAD.HI.U32 R14, R8, R21, RZ ;  /* 0x00000015080e7227 */ /* 0x000fc800078e00ff */
[----:B------:R-:W-:Y:S02]  /*09d0*/  IMAD.MOV R9, RZ, RZ, -R9 ;  /* 0x000000ffff097224 */ /* 0x000fe400078e0a09 */
[----:B------:R-:W-:Y:S02]  /*09e0*/  IMAD.MOV R18, RZ, RZ, -R14 ;  /* 0x000000ffff127224 */ /* 0x000fe400078e0a0e */
[C---:B------:R-:W-:Y:S02]  /*09f0*/  IMAD R14, R28.reuse, R9, R17 ;  /* 0x000000091c0e7224 */ /* 0x040fe400078e0211 */
[--C-:B------:R-:W-:Y:S01]  /*0a00*/  @!P2 IMAD.IADD R7, R7, 0x1, -R28.reuse ;  /* 0x000000010707a824 */ /* 0x100fe200078e0a1c */
[----:B------:R-:W-:Y:S01]  /*0a10*/  ISETP.GT.U32.AND P2, PT, R28, R13, PT ;  /* 0x0000000d1c00720c */ /* 0x000fe20003f44070 */
[----:B------:R-:W-:Y:S01]  /*0a20*/  @!P6 IMAD.IADD R12, R12, 0x1, -R28 ;  /* 0x000000010c0ce824 */ /* 0x000fe200078e0a1c */
[----:B------:R-:W-:Y:S01]  /*0a30*/  ISETP.GT.U32.AND P6, PT, R28, R14, PT ;  /* 0x0000000e1c00720c */ /* 0x000fe20003fc4070 */
[----:B------:R-:W-:Y:S01]  /*0a40*/  IMAD.HI.U32 R11, R8, R19, RZ ;  /* 0x00000013080b7227 */ /* 0x000fe200078e00ff */
[----:B------:R-:W-:-:S03]  /*0a50*/  ISETP.GT.U32.AND P5, PT, R28, R7, PT ;  /* 0x000000071c00720c */ /* 0x000fc60003fa4070 */
[----:B------:R-:W-:-:S04]  /*0a60*/  IMAD.HI.U32 R15, R8, R23, RZ ;  /* 0x00000017080f7227 */ /* 0x000fc800078e00ff */
[----:B------:R-:W-:Y:S02]  /*0a70*/  IMAD.MOV R11, RZ, RZ, -R11 ;  /* 0x000000ffff0b7224 */ /* 0x000fe400078e0a0b */
[--C-:B------:R-:W-:Y:S02]  /*0a80*/  @!P2 IMAD.IADD R13, R13, 0x1, -R28.reuse ;  /* 0x000000010d0da824 */ /* 0x100fe400078e0a1c */
[----:B------:R-:W-:Y:S02]  /*0a90*/  @!P6 IMAD.IADD R14, R14, 0x1, -R28 ;  /* 0x000000010e0ee824 */ /* 0x000fe400078e0a1c */
[----:B------:R-:W-:Y:S01]  /*0aa0*/  IMAD.MOV R22, RZ, RZ, -R16 ;  /* 0x000000ffff167224 */ /* 0x000fe200078e0a10 */
[C---:B------:R-:W-:Y:S01]  /*0ab0*/  ISETP.GT.U32.AND P2, PT, R28.reuse, R13, PT ;  /* 0x0000000d1c00720c */ /* 0x040fe20003f44070 */
[C---:B------:R-:W-:Y:S01]  /*0ac0*/  IMAD R16, R28.reuse, R18, R21 ;  /* 0x000000121c107224 */ /* 0x040fe200078e0215 */
[----:B------:R-:W-:Y:S01]  /*0ad0*/  IABS R21, R39 ;  /* 0x0000002700157213 */ /* 0x000fe20000000000 */
[----:B------:R-:W-:Y:S01]  /*0ae0*/  @!P5 IMAD.IADD R7, R7, 0x1, -R28 ;  /* 0x000000010707d824 */ /* 0x000fe200078e0a1c */
[C---:B------:R-:W-:Y:S01]  /*0af0*/  ISETP.GT.U32.AND P5, PT, R28.reuse, R12, PT ;  /* 0x0000000c1c00720c */ /* 0x040fe20003fa4070 */
[----:B------:R-:W-:Y:S01]  /*0b00*/  IMAD.MOV R20, RZ, RZ, -R15 ;  /* 0x000000ffff147224 */ /* 0x000fe200078e0a0f */
[C---:B------:R-:W-:Y:S01]  /*0b10*/  ISETP.GT.U32.AND P6, PT, R28.reuse, R14, PT ;  /* 0x0000000e1c00720c */ /* 0x040fe20003fc4070 */
[----:B------:R-:W-:Y:S01]  /*0b20*/  IMAD R15, R28, R11, R19 ;  /* 0x0000000b1c0f7224 */ /* 0x000fe200078e0213 */
[----:B------:R-:W-:Y:S01]  /*0b30*/  IABS R19, R38 ;  /* 0x0000002600137213 */ /* 0x000fe20000000000 */
[----:B------:R-:W-:-:S04]  /*0b40*/  IMAD.HI.U32 R11, R8, R21, RZ ;  /* 0x00000015080b7227 */ /* 0x000fc800078e00ff */
[C---:B------:R-:W-:Y:S02]  /*0b50*/  IMAD R17, R28.reuse, R20, R23 ;  /* 0x000000141c117224 */ /* 0x040fe400078e0217 */
[----:B------:R-:W-:Y:S01]  /*0b60*/  IMAD R18, R28, R22, R25 ;  /* 0x000000161c127224 */ /* 0x000fe200078e0219 */
[----:B------:R-:W0:Y:S01]  /*0b70*/  I2F.RP R23, R37 ;  /* 0x0000002500177306 */ /* 0x000e220000209400 */
[----:B------:R-:W-:Y:S01]  /*0b80*/  IMAD.HI.U32 R9, R8, R19, RZ ;  /* 0x0000001308097227 */ /* 0x000fe200078e00ff */
[----:B------:R-:W-:-:S03]  /*0b90*/  IABS R25, R40 ;  /* 0x0000002800197213 */ /* 0x000fc60000000000 */
[----:B------:R-:W-:Y:S02]  /*0ba0*/  IMAD.MOV R22, RZ, RZ, -R11 ;  /* 0x000000ffff167224 */ /* 0x000fe400078e0a0b */
[----:B------:R-:W-:-:S04]  /*0bb0*/  IMAD.HI.U32 R11, R8, R27, RZ ;  /* 0x0000001b080b7227 */ /* 0x000fc800078e00ff */
[----:B------:R-:W-:Y:S02]  /*0bc0*/  IMAD.MOV R20, RZ, RZ, -R9 ;  /* 0x000000ffff147224 */ /* 0x000fe400078e0a09 */
[----:B------:R-:W-:Y:S02]  /*0bd0*/  IMAD.MOV R11, RZ, RZ, -R11 ;  /* 0x000000ffff0b7224 */ /* 0x000fe400078e0a0b */
[--C-:B------:R-:W-:Y:S01]  /*0be0*/  @!P5 IMAD.IADD R12, R12, 0x1, -R28.reuse ;  /* 0x000000010c0cd824 */ /* 0x100fe200078e0a1c */
[C---:B------:R-:W-:Y:S01]  /*0bf0*/  ISETP.GT.U32.AND P5, PT, R28.reuse, R15, PT ;  /* 0x0000000f1c00720c */ /* 0x040fe20003fa4070 */
[--C-:B------:R-:W-:Y:S01]  /*0c00*/  @!P2 IMAD.IADD R13, R13, 0x1, -R28.reuse ;  /* 0x000000010d0da824 */ /* 0x100fe200078e0a1c */
[----:B------:R-:W-:Y:S01]  /*0c10*/  ISETP.GT.U32.AND P2, PT, R28, R16, PT ;  /* 0x000000101c00720c */ /* 0x000fe20003f44070 */
[----:B------:R-:W-:Y:S01]  /*0c20*/  @!P6 IMAD.IADD R14, R14, 0x1, -R28 ;  /* 0x000000010e0ee824 */ /* 0x000fe200078e0a1c */
[C---:B------:R-:W-:Y:S01]  /*0c30*/  ISETP.GT.U32.AND P6, PT, R28.reuse, R17, PT ;  /* 0x000000111c00720c */ /* 0x040fe20003fc4070 */
[C---:B------:R-:W-:Y:S01]  /*0c40*/  IMAD R19, R28.reuse, R20, R19 ;  /* 0x000000141c137224 */ /* 0x040fe200078e0213 */
[----:B0-----:R-:W0:Y:S01]  /*0c50*/  MUFU.RCP R23, R23 ;  /* 0x0000001700177308 */ /* 0x001e220000001000 */
[----:B------:R-:W-:-:S02]  /*0c60*/  IMAD R20, R28, R22, R21 ;  /* 0x000000161c147224 */ /* 0x000fc400078e0215 */
[----:B------:R-:W-:Y:S02]  /*0c70*/  IMAD R22, R28, R11, R27 ;  /* 0x0000000b1c167224 */ /* 0x000fe400078e021b */
[----:B------:R-:W-:-:S04]  /*0c80*/  IMAD.HI.U32 R11, R8, R31, RZ ;  /* 0x0000001f080b7227 */ /* 0x000fc800078e00ff */
[----:B------:R-:W-:Y:S02]  /*0c90*/  IMAD.MOV R11, RZ, RZ, -R11 ;  /* 0x000000ffff0b7224 */ /* 0x000fe400078e0a0b */
[----:B------:R-:W-:-:S04]  /*0ca0*/  IMAD.HI.U32 R9, R8, R25, RZ ;  /* 0x0000001908097227 */ /* 0x000fc800078e00ff */
[C---:B------:R-:W-:Y:S01]  /*0cb0*/  IMAD R24, R28.reuse, R11, R31 ;  /* 0x0000000b1c187224 */ /* 0x040fe200078e021f */
[----:B0-----:R-:W-:Y:S01]  /*0cc0*/  IADD3 R27, R23, 0xffffffe, RZ ;  /* 0x0ffffffe171b7810 */ /* 0x001fe20007ffe0ff */
[--C-:B------:R-:W-:Y:S01]  /*0cd0*/  @!P5 IMAD.IADD R15, R15, 0x1, -R28.reuse ;  /* 0x000000010f0fd824 */ /* 0x100fe200078e0a1c */
[----:B------:R-:W-:Y:S01]  /*0ce0*/  ISETP.GT.U32.AND P5, PT, R28, R18, PT ;  /* 0x000000121c00720c */ /* 0x000fe20003fa4070 */
[--C-:B------:R-:W-:Y:S01]  /*0cf0*/  @!P2 IMAD.IADD R16, R16, 0x1, -R28.reuse ;  /* 0x000000011010a824 */ /* 0x100fe200078e0a1c */
[C---:B------:R-:W-:Y:S01]  /*0d00*/  ISETP.GT.U32.AND P2, PT, R28.reuse, R19, PT ;  /* 0x000000131c00720c */ /* 0x040fe20003f44070 */
[----:B------:R-:W-:Y:S01]  /*0d10*/  @!P6 IMAD.IADD R17, R17, 0x1, -R28 ;  /* 0x000000011111e824 */ /* 0x000fe200078e0a1c */
[----:B------:R-:W-:Y:S01]  /*0d20*/  ISETP.GT.U32.AND P6, PT, R28, R15, PT ;  /* 0x0000000f1c00720c */ /* 0x000fe20003fc4070 */
[----:B------:R-:W-:Y:S02]  /*0d30*/  IMAD.MOV.U32 R11, RZ, RZ, R7 ;  /* 0x000000ffff0b7224 */ /* 0x000fe400078e0007 */
[----:B------:R-:W-:-:S02]  /*0d40*/  IMAD.MOV R9, RZ, RZ, -R9 ;  /* 0x000000ffff097224 */ /* 0x000fc400078e0a09 */
[----:B------:R-:W-:Y:S01]  /*0d50*/  @!P1 IMAD.MOV R11, RZ, RZ, -R11 ;  /* 0x000000ffff0b9224 */ /* 0x000fe200078e0a0b */
[C---:B------:R-:W-:Y:S01]  /*0d60*/  ISETP.GT.U32.AND P1, PT, R28.reuse, R17, PT ;  /* 0x000000111c00720c */ /* 0x040fe20003f24070 */
[----:B------:R-:W-:Y:S01]  /*0d70*/  IMAD R21, R28, R9, R25 ;  /* 0x000000091c157224 */ /* 0x000fe200078e0219 */
[----:B------:R-:W-:Y:S01]  /*0d80*/  IADD3 R25, R5, 0x1, RZ ;  /* 0x0000000105197810 */ /* 0x000fe20007ffe0ff */
[----:B------:R-:W-:-:S03]  /*0d90*/  IMAD.HI.U32 R9, R8, R29, RZ ;  /* 0x0000001d08097227 */ /* 0x000fc600078e00ff */
[----:B------:R-:W-:Y:S01]  /*0da0*/  IABS R33, R25 ;  /* 0x0000001900217213 */ /* 0x000fe20000000000 */
[----:B------:R-:W-:Y:S02]  /*0db0*/  IMAD.MOV R9, RZ, RZ, -R9 ;  /* 0x000000ffff097224 */ /* 0x000fe400078e0a09 */
[--C-:B------:R-:W-:Y:S01]  /*0dc0*/  @!P5 IMAD.IADD R18, R18, 0x1, -R28.reuse ;  /* 0x000000011212d824 */ /* 0x100fe200078e0a1c */
[C---:B------:R-:W-:Y:S01]  /*0dd0*/  ISETP.GT.U32.AND P5, PT, R28.reuse, R16, PT ;  /* 0x000000101c00720c */ /* 0x040fe20003fa4070 */
[----:B------:R-:W-:Y:S02]  /*0de0*/  @!P2 IMAD.IADD R19, R19, 0x1, -R28 ;  /* 0x000000011313a824 */ /* 0x000fe400078e0a1c */
[C---:B------:R-:W-:Y:S02]  /*0df0*/  IMAD R23, R28.reuse, R9, R29 ;  /* 0x000000091c177224 */ /* 0x040fe400078e021d */
[----:B------:R0:W1:Y:S01]  /*0e00*/  F2I.FTZ.U32.TRUNC.NTZ R9, R27 ;  /* 0x0000001b00097305 */ /* 0x000062000021f000 */
[----:B------:R-:W-:Y:S01]  /*0e10*/  @!P0 IMAD.MOV R12, RZ, RZ, -R12 ;  /* 0x000000ffff0c8224 */ /* 0x000fe200078e0a0c */
[C---:B------:R-:W-:Y:S01]  /*0e20*/  ISETP.GT.U32.AND P0, PT, R28.reuse, R18, PT ;  /* 0x000000121c00720c */ /* 0x040fe20003f04070 */
[--C-:B------:R-:W-:Y:S01]  /*0e30*/  @!P6 IMAD.IADD R15, R15, 0x1, -R28.reuse ;  /* 0x000000010f0fe824 */ /* 0x100fe200078e0a1c */
[C---:B------:R-:W-:Y:S01]  /*0e40*/  ISETP.GT.U32.AND P2, PT, R28.reuse, R19, PT ;  /* 0x000000131c00720c */ /* 0x040fe20003f44070 */
[----:B------:R-:W-:Y:S01]  /*0e50*/  @!P1 IMAD.IADD R17, R17, 0x1, -R28 ;  /* 0x0000000111119824 */ /* 0x000fe200078e0a1c */
[----:B------:R-:W-:Y:S01]  /*0e60*/  ISETP.GT.U32.AND P6, PT, R28, R20, PT ;  /* 0x000000141c00720c */ /* 0x000fe20003fc4070 */
[----:B------:R-:W-:Y:S01]  /*0e70*/  IMAD.HI.U32 R26, R8, R33, RZ ;  /* 0x00000021081a7227 */ /* 0x000fe200078e00ff */
[----:B------:R-:W-:-:S03]  /*0e80*/  ISETP.GT.U32.AND P1, PT, R28, R22, PT ;  /* 0x000000161c00720c */ /* 0x000fc60003f24070 */
[----:B------:R-:W-:-:S04]  /*0e90*/  IMAD.HI.U32 R8, R8, R35, RZ ;  /* 0x0000002308087227 */ /* 0x000fc800078e00ff */
[----:B------:R-:W-:Y:S02]  /*0ea0*/  IMAD.MOV R26, RZ, RZ, -R26 ;  /* 0x000000ffff1a7224 */ /* 0x000fe400078e0a1a */
[----:B------:R-:W-:Y:S02]  /*0eb0*/  IMAD.MOV R8, RZ, RZ, -R8 ;  /* 0x000000ffff087224 */ /* 0x000fe400078e0a08 */
[----:B------:R-:W-:Y:S01]  /*0ec0*/  IMAD R26, R28, R26, R33 ;  /* 0x0000001a1c1a7224 */ /* 0x000fe200078e0221 */
[----:B------:R-:W-:Y:S01]  /*0ed0*/  LOP3.LUT R33, R4, 0x30, RZ, 0xfc, !PT ;  /* 0x0000003004217812 */ /* 0x000fe200078efcff */
[--C-:B------:R-:W-:Y:S01]  /*0ee0*/  @!P5 IMAD.IADD R16, R16, 0x1, -R28.reuse ;  /* 0x000000011010d824 */ /* 0x100fe200078e0a1c */
[C---:B------:R-:W-:Y:S01]  /*0ef0*/  ISETP.GT.U32.AND P5, PT, R28.reuse, R21, PT ;  /* 0x000000151c00720c */ /* 0x040fe20003fa4070 */
[----:B0-----:R-:W-:Y:S01]  /*0f00*/  IMAD R27, R28, R8, R35 ;  /* 0x000000081c1b7224 */ /* 0x001fe200078e0223 */
[----:B------:R-:W-:Y:S01]  /*0f10*/  LOP3.LUT R35, R4, 0x34, RZ, 0xfc, !PT ;  /* 0x0000003404237812 */ /* 0x000fe200078efcff */
[--C-:B------:R-:W-:Y:S01]  /*0f20*/  @!P0 IMAD.IADD R18, R18, 0x1, -R28.reuse ;  /* 0x0000000112128824 */ /* 0x100fe200078e0a1c */
[C---:B------:R-:W-:Y:S01]  /*0f30*/  ISETP.GT.U32.AND P0, PT, R28.reuse, R23, PT ;  /* 0x000000171c00720c */ /* 0x040fe20003f04070 */
[--C-:B------:R-:W-:Y:S01]  /*0f40*/  @!P2 IMAD.IADD R19, R19, 0x1, -R28.reuse ;  /* 0x000000011313a824 */ /* 0x100fe200078e0a1c */
[----:B------:R-:W-:Y:S01]  /*0f50*/  ISETP.GT.U32.AND P2, PT, R28, R24, PT ;  /* 0x000000181c00720c */ /* 0x000fe20003f44070 */
[--C-:B------:R-:W-:Y:S01]  /*0f60*/  @!P6 IMAD.IADD R20, R20, 0x1, -R28.reuse ;  /* 0x000000011414e824 */ /* 0x100fe200078e0a1c */
[----:B------:R-:W-:Y:S01]  /*0f70*/  ISETP.GT.U32.AND P6, PT, R28, R26, PT ;  /* 0x0000001a1c00720c */ /* 0x000fe20003fc4070 */
[----:B------:R-:W-:Y:S01]  /*0f80*/  @!P1 IMAD.IADD R22, R22, 0x1, -R28 ;  /* 0x0000000116169824 */ /* 0x000fe200078e0a1c */
[----:B------:R-:W-:Y:S01]  /*0f90*/  ISETP.GE.AND P1, PT, R30, RZ, PT ;  /* 0x000000ff1e00720c */ /* 0x000fe20003f26270 */
[----:B-1----:R-:W-:-:S02]  /*0fa0*/  IMAD.MOV R8, RZ, RZ, -R9 ;  /* 0x000000ffff087224 */ /* 0x002fc400078e0a09 */
[--C-:B------:R-:W-:Y:S01]  /*0fb0*/  @!P5 IMAD.IADD R21, R21, 0x1, -R28.reuse ;  /* 0x000000011515d824 */ /* 0x100fe200078e0a1c */
[----:B------:R-:W-:Y:S01]  /*0fc0*/  ISETP.GT.U32.AND P5, PT, R28, R27, PT ;  /* 0x0000001b1c00720c */ /* 0x000fe20003fa4070 */
[----:B------:R-:W-:Y:S02]  /*0fd0*/  IMAD R7, R8, R37, RZ ;  /* 0x0000002508077224 */ /* 0x000fe400078e02ff */
[----:B------:R-:W-:Y:S02]  /*0fe0*/  IMAD.MOV.U32 R8, RZ, RZ, RZ ;  /* 0x000000ffff087224 */ /* 0x000fe400078e00ff */
[----:B------:R-:W-:Y:S01]  /*0ff0*/  @!P0 IMAD.IADD R23, R23, 0x1, -R28 ;  /* 0x0000000117178824 */ /* 0x000fe200078e0a1c */
[----:B------:R-:W-:Y:S01]  /*1000*/  ISETP.GE.AND P0, PT, R32, RZ, PT ;  /* 0x000000ff2000720c */ /* 0x000fe20003f06270 */
[----:B------:R-:W-:Y:S01]  /*1010*/  IMAD.HI.U32 R8, R9, R7, R8 ;  /* 0x0000000709087227 */ /* 0x000fe200078e0008 */
[----:B------:R-:W-:Y:S02]  /*1020*/  SHF.R.S32.HI R7, RZ, 0x1f, R10 ;  /* 0x0000001fff077819 */ /* 0x000fe4000001140a */
[----:B------:R-:W-:Y:S01]  /*1030*/  LOP3.LUT R32, R4, 0x2e, RZ, 0xfc, !PT ;  /* 0x0000002e04207812 */ /* 0x000fe200078efcff */
[--C-:B------:R-:W-:Y:S01]  /*1040*/  @!P2 IMAD.IADD R24, R24, 0x1, -R28.reuse ;  /* 0x000000011818a824 */ /* 0x100fe200078e0a1c */
[----:B------:R-:W-:Y:S01]  /*1050*/  ISETP.GE.AND P2, PT, R34, RZ, PT ;  /* 0x000000ff2200720c */ /* 0x000fe20003f46270 */
[----:B------:R-:W-:Y:S01]  /*1060*/  @!P6 IMAD.IADD R26, R26, 0x1, -R28 ;  /* 0x000000011a1ae824 */ /* 0x000fe200078e0a1c */
[----:B------:R-:W-:Y:S01]  /*1070*/  ISETP.GE.AND P6, PT, R36, RZ, PT ;  /* 0x000000ff2400720c */ /* 0x000fe20003fc6270 */
[----:B------:R-:W-:Y:S01]  /*1080*/  @!P3 IMAD.MOV R14, RZ, RZ, -R14 ;  /* 0x000000ffff0eb224 */ /* 0x000fe200078e0a0e */
[C---:B------:R-:W-:Y:S01]  /*1090*/  ISETP.GT.U32.AND P3, PT, R28.reuse, R21, PT ;  /* 0x000000151c00720c */ /* 0x040fe20003f64070 */
[----:B------:R-:W-:Y:S01]  /*10a0*/  @!P1 IMAD.MOV R15, RZ, RZ, -R15 ;  /* 0x000000ffff0f9224 */ /* 0x000fe200078e0a0f */
[----:B------:R-:W-:Y:S01]  /*10b0*/  ISETP.GT.U32.AND P1, PT, R28, R22, PT ;  /* 0x000000161c00720c */ /* 0x000fe20003f24070 */
[----:B------:R-:W-:Y:S01]  /*10c0*/  IMAD.HI.U32 R8, R8, R56, RZ ;  /* 0x0000003808087227 */ /* 0x000fe200078e00ff */
[----:B------:R-:W-:-:S02]  /*10d0*/  LEA.HI R133, R7, R10, RZ, 0x6 ;  /* 0x0000000a07857211 */ /* 0x000fc400078f30ff */
[----:B------:R-:W-:Y:S01]  /*10e0*/  LOP3.LUT R10, RZ, c[0x0][0x17c], RZ, 0x33, !PT ;  /* 0x00005f00ff0a7a12 */ /* 0x000fe200078e33ff */
[----:B------:R-:W-:Y:S01]  /*10f0*/  @!P4 IMAD.MOV R13, RZ, RZ, -R13 ;  /* 0x000000ffff0dc224 */ /* 0x000fe200078e0a0d */
[----:B------:R-:W-:Y:S01]  /*1100*/  ISETP.GT.U32.AND P4, PT, R28, R20, PT ;  /* 0x000000141c00720c */ /* 0x000fe20003f84070 */
[----:B------:R-:W-:Y:S01]  /*1110*/  IMAD.MOV R8, RZ, RZ, -R8 ;  /* 0x000000ffff087224 */ /* 0x000fe200078e0a08 */
[----:B------:R-:W-:Y:S01]  /*1120*/  LOP3.LUT R34, R4, 0x32, RZ, 0xfc, !PT ;  /* 0x0000003204227812 */ /* 0x000fe200078efcff */
[----:B------:R-:W-:Y:S01]  /*1130*/  @!P5 IMAD.IADD R27, R27, 0x1, -R28 ;  /* 0x000000011b1bd824 */ /* 0x000fe200078e0a1c */
[----:B------:R-:W-:Y:S01]  /*1140*/  ISETP.GT.U32.AND P5, PT, R28, R26, PT ;  /* 0x0000001a1c00720c */ /* 0x000fe20003fa4070 */
[----:B------:R-:W-:Y:S01]  /*1150*/  IMAD R56, R37, R8, R56 ;  /* 0x0000000825387224 */ /* 0x000fe200078e0238 */
[----:B------:R-:W-:Y:S01]  /*1160*/  LOP3.LUT R8, R0, 0x7, RZ, 0xc0, !PT ;  /* 0x0000000700087812 */ /* 0x000fe200078ec0ff */
[----:B------:R-:W-:Y:S01]  /*1170*/  @!P0 IMAD.MOV R16, RZ, RZ, -R16 ;  /* 0x000000ffff108224 */ /* 0x000fe200078e0a10 */
[C---:B------:R-:W-:Y:S01]  /*1180*/  ISETP.GT.U32.AND P0, PT, R28.reuse, R23, PT ;  /* 0x000000171c00720c */ /* 0x040fe20003f04070 */
[----:B------:R-:W-:Y:S01]  /*1190*/  @!P2 IMAD.MOV R17, RZ, RZ, -R17 ;  /* 0x000000ffff11a224 */ /* 0x000fe200078e0a11 */
[C---:B------:R-:W-:Y:S01]  /*11a0*/  ISETP.GT.U32.AND P2, PT, R28.reuse, R24, PT ;  /* 0x000000181c00720c */ /* 0x040fe20003f44070 */
[----:B------:R-:W-:Y:S01]  /*11b0*/  @!P6 IMAD.MOV R18, RZ, RZ, -R18 ;  /* 0x000000ffff12e224 */ /* 0x000fe200078e0a12 */
[----:B------:R-:W-:Y:S01]  /*11c0*/  ISETP.GT.U32.AND P6, PT, R28, R27, PT ;  /* 0x0000001b1c00720c */ /* 0x000fe20003fc4070 */
[--C-:B------:R-:W-:Y:S01]  /*11d0*/  @!P3 IMAD.IADD R21, R21, 0x1, -R28.reuse ;  /* 0x000000011515b824 */ /* 0x100fe200078e0a1c */
[----:B------:R-:W-:Y:S01]  /*11e0*/  ISETP.GE.AND P3, PT, R39, RZ, PT ;  /* 0x000000ff2700720c */ /* 0x000fe20003f66270 */
[--C-:B------:R-:W-:Y:S01]  /*11f0*/  @!P1 IMAD.IADD R22, R22, 0x1, -R28.reuse ;  /* 0x0000000116169824 */ /* 0x100fe200078e0a1c */
[----:B------:R-:W-:Y:S01]  /*1200*/  ISETP.GT.U32.AND P1, PT, R37, R56, PT ;  /* 0x000000382500720c */ /* 0x000fe20003f24070 */
[--C-:B------:R-:W-:Y:S01]  /*1210*/  @!P4 IMAD.IADD R20, R20, 0x1, -R28.reuse ;  /* 0x000000011414c824 */ /* 0x100fe200078e0a1c */
[----:B------:R-:W-:Y:S01]  /*1220*/  ISETP.GE.AND P4, PT, R38, RZ, PT ;  /* 0x000000ff2600720c */ /* 0x000fe20003f86270 */
[--C-:B------:R-:W-:Y:S01]  /*1230*/  @!P5 IMAD.IADD R26, R26, 0x1, -R28.reuse ;  /* 0x000000011a1ad824 */ /* 0x100fe200078e0a1c */
[----:B------:R-:W-:Y:S01]  /*1240*/  ISETP.GE.AND P5, PT, R42, RZ, PT ;  /* 0x000000ff2a00720c */ /* 0x000fe20003fa6270 */
[--C-:B------:R-:W-:Y:S01]  /*1250*/  @!P0 IMAD.IADD R23, R23, 0x1, -R28.reuse ;  /* 0x0000000117178824 */ /* 0x100fe200078e0a1c */
[----:B------:R-:W-:Y:S01]  /*1260*/  ISETP.GE.AND P0, PT, R40, RZ, PT ;  /* 0x000000ff2800720c */ /* 0x000fe20003f06270 */
[--C-:B------:R-:W-:Y:S01]  /*1270*/  @!P2 IMAD.IADD R24, R24, 0x1, -R28.reuse ;  /* 0x000000011818a824 */ /* 0x100fe200078e0a1c */
[----:B------:R-:W-:Y:S01]  /*1280*/  ISETP.GE.AND P2, PT, R41, RZ, PT ;  /* 0x000000ff2900720c */ /* 0x000fe20003f46270 */
[----:B------:R-:W-:Y:S01]  /*1290*/  @!P6 IMAD.IADD R27, R27, 0x1, -R28 ;  /* 0x000000011b1be824 */ /* 0x000fe200078e0a1c */
[----:B------:R-:W-:Y:S01]  /*12a0*/  ISETP.GE.AND P6, PT, R43, RZ, PT ;  /* 0x000000ff2b00720c */ /* 0x000fe20003fc6270 */
[----:B------:R-:W-:Y:S01]  /*12b0*/  @!P3 IMAD.MOV R20, RZ, RZ, -R20 ;  /* 0x000000ffff14b224 */ /* 0x000fe200078e0a14 */
[----:B------:R-:W-:Y:S01]  /*12c0*/  ISETP.GE.AND P3, PT, R5, RZ, PT ;  /* 0x000000ff0500720c */ /* 0x000fe20003f66270 */
[----:B------:R-:W-:Y:S01]  /*12d0*/  @!P1 IMAD.IADD R56, R56, 0x1, -R37 ;  /* 0x0000000138389824 */ /* 0x000fe200078e0a25 */
[----:B------:R-:W-:Y:S01]  /*12e0*/  ISETP.GE.AND P1, PT, R25, RZ, PT ;  /* 0x000000ff1900720c */ /* 0x000fe20003f26270 */
[----:B------:R-:W-:Y:S01]  /*12f0*/  @!P4 IMAD.MOV R19, RZ, RZ, -R19 ;  /* 0x000000ffff13c224 */ /* 0x000fe200078e0a13 */
[----:B------:R-:W-:Y:S01]  /*1300*/  LOP3.LUT R25, R4, 0x20, RZ, 0xfc, !PT ;  /* 0x0000002004197812 */ /* 0x000fe200078efcff */
[----:B------:R-:W-:Y:S01]  /*1310*/  @!P5 IMAD.MOV R23, RZ, RZ, -R23 ;  /* 0x000000ffff17d224 */ /* 0x000fe200078e0a17 */
[----:B------:R-:W-:Y:S01]  /*1320*/  ISETP.GT.U32.AND P4, PT, R37, R56, PT ;  /* 0x000000382500720c */ /* 0x000fe20003f84070 */
[----:B------:R-:W-:Y:S01]  /*1330*/  @!P0 IMAD.MOV R21, RZ, RZ, -R21 ;  /* 0x000000ffff158224 */ /* 0x000fe200078e0a15 */
[----:B------:R-:W-:Y:S01]  /*1340*/  ISETP.NE.AND P0, PT, RZ, c[0x0][0x17c], PT ;  /* 0x00005f00ff007a0c */ /* 0x000fe20003f05270 */
[----:B------:R-:W-:Y:S01]  /*1350*/  @!P2 IMAD.MOV R22, RZ, RZ, -R22 ;  /* 0x000000ffff16a224 */ /* 0x000fe200078e0a16 */
[----:B------:R-:W-:Y:S01]  /*1360*/  SHF.R.S32.HI R133, RZ, 0x6, R133 ;  /* 0x00000006ff857819 */ /* 0x000fe20000011485 */
[----:B------:R-:W-:Y:S01]  /*1370*/  @!P6 IMAD.MOV R24, RZ, RZ, -R24 ;  /* 0x000000ffff18e224 */ /* 0x000fe200078e0a18 */
[C---:B------:R-:W-:Y:S01]  /*1380*/  SEL R36, R10.reuse, R11, !P0 ;  /* 0x0000000b0a247207 */ /* 0x040fe20004000000 */
[----:B------:R-:W-:Y:S01]  /*1390*/  @!P3 IMAD.MOV R27, RZ, RZ, -R27 ;  /* 0x000000ffff1bb224 */ /* 0x000fe200078e0a1b */
[C---:B------:R-:W-:Y:S01]  /*13a0*/  SEL R38, R10.reuse, R13, !P0 ;  /* 0x0000000d0a267207 */ /* 0x040fe20004000000 */
[----:B------:R-:W-:Y:S01]  /*13b0*/  @!P1 IMAD.MOV R26, RZ, RZ, -R26 ;  /* 0x000000ffff1a9224 */ /* 0x000fe200078e0a1a */
[----:B------:R-:W-:Y:S01]  /*13c0*/  SEL R39, R10, R14, !P0 ;  /* 0x0000000e0a277207 */ /* 0x000fe20004000000 */
[----:B------:R-:W-:Y:S01]  /*13d0*/  IMAD.SHL.U32 R9, R0, 0x8, RZ ;  /* 0x0000000800097824 */ /* 0x000fe200078e00ff */
[----:B------:R-:W-:Y:S01]  /*13e0*/  SEL R40, R10, R15, !P0 ;  /* 0x0000000f0a287207 */ /* 0x000fe20004000000 */
[----:B------:R-:W-:Y:S01]  /*13f0*/  @!P4 IMAD.IADD R56, R56, 0x1, -R37 ;  /* 0x000000013838c824 */ /* 0x000fe200078e0a25 */
[----:B------:R-:W-:Y:S01]  /*1400*/  SEL R37, R10, R12, !P0 ;  /* 0x0000000c0a257207 */ /* 0x000fe20004000000 */
[----:B------:R-:W-:Y:S01]  /*1410*/  IMAD.SHL.U32 R28, R0, 0x2, RZ ;  /* 0x00000002001c7824 */ /* 0x000fe200078e00ff */
[----:B------:R-:W-:Y:S01]  /*1420*/  SEL R41, R10, R16, !P0 ;  /* 0x000000100a297207 */ /* 0x000fe20004000000 */
[----:B------:R-:W-:Y:S01]  /*1430*/  IMAD R36, R36, c[0x0][0x190], RZ ;  /* 0x0000640024247a24 */ /* 0x000fe200078e02ff */
[C---:B------:R-:W-:Y:S01]  /*1440*/  SEL R42, R10.reuse, R17, !P0 ;  /* 0x000000110a2a7207 */ /* 0x040fe20004000000 */
[----:B------:R-:W-:Y:S01]  /*1450*/  IMAD R37, R37, c[0x0][0x190], RZ ;  /* 0x0000640025257a24 */ /* 0x000fe200078e02ff */
[C---:B------:R-:W-:Y:S01]  /*1460*/  SEL R43, R10.reuse, R18, !P0 ;  /* 0x000000120a2b7207 */ /* 0x040fe20004000000 */
[----:B------:R-:W-:Y:S01]  /*1470*/  IMAD R138, R41, c[0x0][0x190], RZ ;  /* 0x00006400298a7a24 */ /* 0x000fe200078e02ff */
[----:B------:R-:W-:Y:S01]  /*1480*/  SEL R44, R10, R19, !P0 ;  /* 0x000000130a2c7207 */ /* 0x000fe20004000000 */
[----:B------:R-:W-:Y:S01]  /*1490*/  IMAD R38, R38, c[0x0][0x190], RZ ;  /* 0x0000640026267a24 */ /* 0x000fe200078e02ff */
[C---:B------:R-:W-:Y:S01]  /*14a0*/  SEL R45, R10.reuse, R20, !P0 ;  /* 0x000000140a2d7207 */ /* 0x040fe20004000000 */
[----:B------:R-:W-:Y:S01]  /*14b0*/  IMAD R39, R39, c[0x0][0x190], RZ ;  /* 0x0000640027277a24 */ /* 0x000fe200078e02ff */
[----:B------:R-:W-:Y:S01]  /*14c0*/  SEL R46, R10, R21, !P0 ;  /* 0x000000150a2e7207 */ /* 0x000fe20004000000 */
        /* <DEDUP_REMOVED lines=8> */
[----:B------:R-:W-:Y:S01]  /*1550*/  IMAD R31, R8, 0x90, RZ ;  /* 0x00000090081f7824 */ /* 0x000fe200078e02ff */
[----:B------:R-:W-:Y:S01]  /*1560*/  SEL R55, R10, R27, !P0 ;  /* 0x0000001b0a377207 */ /* 0x000fe20004000000 */
[----:B------:R-:W-:Y:S01]  /*1570*/  IMAD R45, R45, c[0x0][0x190], RZ ;  /* 0x000064002d2d7a24 */ /* 0x000fe200078e02ff */
[----:B------:R-:W-:Y:S01]  /*1580*/  ISETP.GE.AND P1, PT, R6, RZ, PT ;  /* 0x000000ff0600720c */ /* 0x000fe20003f26270 */
[----:B------:R-:W-:Y:S01]  /*1590*/  IMAD R46, R46, c[0x0][0x190], RZ ;  /* 0x000064002e2e7a24 */ /* 0x000fe200078e02ff */
[----:B------:R-:W-:Y:S01]  /*15a0*/  ISETP.NE.AND P0, PT, RZ, c[0x0][0x178], PT ;  /* 0x00005e00ff007a0c */ /* 0x000fe20003f05270 */
[----:B------:R-:W-:Y:S01]  /*15b0*/  IMAD R47, R47, c[0x0][0x190], RZ ;  /* 0x000064002f2f7a24 */ /* 0x000fe200078e02ff */
[----:B------:R-:W-:Y:S01]  /*15c0*/  LOP3.LUT R9, R9, 0x30, RZ, 0xc0, !PT ;  /* 0x0000003009097812 */ /* 0x000fe200078ec0ff */
[----:B------:R-:W-:Y:S01]  /*15d0*/  IMAD R52, R52, c[0x0][0x190], RZ ;  /* 0x0000640034347a24 */ /* 0x000fe200078e02ff */
[----:B------:R-:W-:Y:S01]  /*15e0*/  LOP3.LUT R29, R28, 0x10, RZ, 0xc0, !PT ;  /* 0x000000101c1d7812 */ /* 0x000fe200078ec0ff */
[----:B------:R-:W-:Y:S01]  /*15f0*/  IMAD R53, R53, c[0x0][0x190], RZ ;  /* 0x0000640035357a24 */ /* 0x000fe200078e02ff */
[----:B------:R-:W-:Y:S01]  /*1600*/  LEA R41, P3, R36, c[0x0][0x168], 0x1 ;  /* 0x00005a0024297a11 */ /* 0x000fe200078608ff */
[----:B------:R-:W-:Y:S01]  /*1610*/  IMAD R30, R8, 0x40, R9 ;  /* 0x00000040081e7824 */ /* 0x000fe200078e0209 */
[----:B------:R-:W-:Y:S01]  /*1620*/  LOP3.LUT R29, R29, 0x20, R0, 0xf8, !PT ;  /* 0x000000201d1d7812 */ /* 0x000fe200078ef800 */
[----:B------:R-:W-:Y:S01]  /*1630*/  IMAD.SHL.U32 R9, R0, 0x20, RZ ;  /* 0x0000002000097824 */ /* 0x000fe200078e00ff */
[----:B------:R-:W-:Y:S01]  /*1640*/  LEA R149, P4, R37, c[0x0][0x168], 0x1 ;  /* 0x00005a0025957a11 */ /* 0x000fe200078808ff */
[----:B------:R-:W-:Y:S01]  /*1650*/  @!P1 IMAD.MOV R56, RZ, RZ, -R56 ;  /* 0x000000ffff389224 */ /* 0x000fe200078e0a38 */
[----:B------:R-:W-:Y:S01]  /*1660*/  LOP3.LUT R29, R30, R29, RZ, 0x3c, !PT ;  /* 0x0000001d1e1d7212 */ /* 0x000fe200078e3cff */
[----:B------:R-:W-:Y:S01]  /*1670*/  IMAD R54, R54, c[0x0][0x190], RZ ;  /* 0x0000640036367a24 */ /* 0x000fe200078e02ff */
[----:B------:R-:W-:Y:S01]  /*1680*/  @!P0 LOP3.LUT R56, RZ, c[0x0][0x178], RZ, 0x33, !PT ;  /* 0x00005e00ff388a12 */ /* 0x000fe200078e33ff */
[----:B------:R-:W-:Y:S01]  /*1690*/  IMAD R55, R55, c[0x0][0x190], RZ ;  /* 0x0000640037377a24 */ /* 0x000fe200078e02ff */
[----:B------:R-:W-:Y:S01]  /*16a0*/  LOP3.LUT R8, R9, 0x200, RZ, 0xc0, !PT ;  /* 0x0000020009087812 */ /* 0x000fe200078ec0ff */
[----:B------:R-:W-:Y:S01]  /*16b0*/  IMAD R94, R72, c[0x0][0x188], RZ ;  /* 0x00006200485e7a24 */ /* 0x000fe200078e02ff */
[----:B------:R-:W-:Y:S01]  /*16c0*/  LOP3.LUT R16, R0, 0x3f, RZ, 0xc0, !PT ;  /* 0x0000003f00107812 */ /* 0x000fe200078ec0ff */
[----:B------:R-:W-:Y:S01]  /*16d0*/  IMAD R56, R56, c[0x0][0x184], RZ ;  /* 0x0000610038387a24 */ /* 0x000fe200078e02ff */
[----:B------:R-:W-:Y:S01]  /*16e0*/  LEA.HI.X.SX32 R40, R36, c[0x0][0x16c], 0x1, P3 ;  /* 0x00005b0024287a11 */ /* 0x000fe200018f0eff */
[----:B------:R-:W-:Y:S01]  /*16f0*/  IMAD.IADD R8, R8, 0x1, R29 ;  /* 0x0000000108087824 */ /* 0x000fe200078e021d */
[----:B------:R-:W-:Y:S01]  /*1700*/  LEA.HI.X.SX32 R148, R37, c[0x0][0x16c], 0x1, P4 ;  /* 0x00005b0025947a11 */ /* 0x000fe200020f0eff */
[----:B------:R-:W-:Y:S01]  /*1710*/  IMAD.SHL.U32 R93, R16, 0x2, RZ ;  /* 0x00000002105d7824 */ /* 0x000fe200078e00ff */
[----:B------:R-:W-:Y:S01]  /*1720*/  LEA R140, P2, R56, c[0x0][0x160], 0x1 ;  /* 0x00005800388c7a11 */ /* 0x000fe200078408ff */
[----:B------:R-:W-:Y:S01]  /*1730*/  IMAD R92, R16, c[0x0][0x18c], RZ ;  /* 0x00006300105c7a24 */ /* 0x000fe200078e02ff */
[----:B------:R-:W-:Y:S01]  /*1740*/  LEA R147, P5, R38, c[0x0][0x168], 0x1 ;  /* 0x00005a0026937a11 */ /* 0x000fe200078a08ff */
[----:B------:R-:W-:Y:S01]  /*1750*/  IMAD R95, R71, c[0x0][0x188], RZ ;  /* 0x00006200475f7a24 */ /* 0x000fe200078e02ff */
[----:B------:R-:W-:Y:S01]  /*1760*/  LEA.HI.X.SX32 R141, R56, c[0x0][0x164], 0x1, P2 ;  /* 0x00005900388d7a11 */ /* 0x000fe200010f0eff */
[----:B------:R-:W-:Y:S01]  /*1770*/  IMAD R96, R70, c[0x0][0x188], RZ ;  /* 0x0000620046607a24 */ /* 0x000fe200078e02ff */
[----:B------:R-:W-:Y:S01]  /*1780*/  LEA R145, P6, R39, c[0x0][0x168], 0x1 ;  /* 0x00005a0027917a11 */ /* 0x000fe200078c08ff */
        /* <DEDUP_REMOVED lines=11> */
[----:B------:R-:W-:Y:S01]  /*1840*/  LOP3.LUT R7, R31, 0x30, R28, 0x78, !PT ;  /* 0x000000301f077812 */ /* 0x000fe200078e781c */
[----:B------:R-:W-:Y:S01]  /*1850*/  IMAD R109, R25, c[0x0][0x188], RZ ;  /* 0x00006200196d7a24 */ /* 0x000fe200078e02ff */
[----:B------:R-:W-:-:S02]  /*1860*/  LOP3.LUT R9, R4, 0x2, RZ, 0xfc, !PT ;  /* 0x0000000204097812 */ /* 0x000fc400078efcff */
[C---:B------:R-:W-:Y:S02]  /*1870*/  LOP3.LUT R10, R4.reuse, 0x4, RZ, 0xfc, !PT ;  /* 0x00000004040a7812 */ /* 0x040fe400078efcff */
[C---:B------:R-:W-:Y:S01]  /*1880*/  LOP3.LUT R11, R4.reuse, 0x6, RZ, 0xfc, !PT ;  /* 0x00000006040b7812 */ /* 0x040fe200078efcff */
[----:B------:R-:W-:Y:S01]  /*1890*/  IMAD R124, R9, c[0x0][0x188], RZ ;  /* 0x00006200097c7a24 */ /* 0x000fe200078e02ff */
[----:B------:R-:W-:Y:S01]  /*18a0*/  LOP3.LUT R12, R4, 0x8, RZ, 0xfc, !PT ;  /* 0x00000008040c7812 */ /* 0x000fe200078efcff */
[----:B------:R-:W-:Y:S01]  /*18b0*/  IMAD R123, R10, c[0x0][0x188], RZ ;  /* 0x000062000a7b7a24 */ /* 0x000fe200078e02ff */
        /* <DEDUP_REMOVED lines=34> */
[----:B------:R-:W-:Y:S01]  /*1ae0*/  LEA.HI.X.SX32 R146, R38, c[0x0][0x16c], 0x1, P5 ;  /* 0x00005b0026927a11 */ /* 0x000fe200028f0eff */
[----:B------:R-:W-:Y:S01]  /*1af0*/  IMAD R104, R30, c[0x0][0x188], RZ ;  /* 0x000062001e687a24 */ /* 0x000fe200078e02ff */
[----:B------:R-:W-:Y:S01]  /*1b00*/  LEA.HI.X.SX32 R144, R39, c[0x0][0x16c], 0x1, P6 ;  /* 0x00005b0027907a11 */ /* 0x000fe200030f0eff */
[----:B------:R-:W-:Y:S01]  /*1b10*/  IMAD R103, R31, c[0x0][0x188], RZ ;  /* 0x000062001f677a24 */ /* 0x000fe200078e02ff */
[----:B------:R-:W-:-:S02]  /*1b20*/  LEA.HI.X.SX32 R142, R142, c[0x0][0x16c], 0x1, P0 ;  /* 0x00005b008e8e7a11 */ /* 0x000fc400000f0eff */
[----:B------:R-:W-:Y:S02]  /*1b30*/  LEA.HI.X.SX32 R138, R138, c[0x0][0x16c], 0x1, P1 ;  /* 0x00005b008a8a7a11 */ /* 0x000fe400008f0eff */
[----:B------:R-:W-:Y:S02]  /*1b40*/  LEA.HI.X.SX32 R136, R42, c[0x0][0x16c], 0x1, P2 ;  /* 0x00005b002a887a11 */ /* 0x000fe400010f0eff */
[----:B------:R-:W-:Y:S02]  /*1b50*/  LEA.HI.X.SX32 R134, R43, c[0x0][0x16c], 0x1, P3 ;  /* 0x00005b002b867a11 */ /* 0x000fe400018f0eff */
[----:B------:R-:W-:Y:S02]  /*1b60*/  LEA.HI.X.SX32 R90, R44, c[0x0][0x16c], 0x1, P4 ;  /* 0x00005b002c5a7a11 */ /* 0x000fe400020f0eff */
[----:B------:R-:W-:Y:S02]  /*1b70*/  LEA R89, P5, R45, c[0x0][0x168], 0x1 ;  /* 0x00005a002d597a11 */ /* 0x000fe400078a08ff */
[----:B------:R-:W-:-:S02]  /*1b80*/  LEA R87, P6, R46, c[0x0][0x168], 0x1 ;  /* 0x00005a002e577a11 */ /* 0x000fc400078c08ff */
[----:B------:R-:W-:Y:S02]  /*1b90*/  LEA R85, P0, R47, c[0x0][0x168], 0x1 ;  /* 0x00005a002f557a11 */ /* 0x000fe400078008ff */
[----:B------:R-:W-:Y:S02]  /*1ba0*/  LEA R82, P1, R52, c[0x0][0x168], 0x1 ;  /* 0x00005a0034527a11 */ /* 0x000fe400078208ff */
[----:B------:R-:W-:Y:S02]  /*1bb0*/  LEA R81, P2, R53, c[0x0][0x168], 0x1 ;  /* 0x00005a0035517a11 */ /* 0x000fe400078408ff */
[----:B------:R-:W-:Y:S02]  /*1bc0*/  LEA R161, P3, R54, c[0x0][0x168], 0x1 ;  /* 0x00005a0036a17a11 */ /* 0x000fe400078608ff */
[----:B------:R-:W-:Y:S02]  /*1bd0*/  LEA R77, P4, R55, c[0x0][0x168], 0x1 ;  /* 0x00005a00374d7a11 */ /* 0x000fe400078808ff */
[----:B------:R-:W-:-:S02]  /*1be0*/  LOP3.LUT R125, R93, 0x10, RZ, 0x3c, !PT ;  /* 0x000000105d7d7812 */ /* 0x000fc400078e3cff */
[C---:B------:R-:W-:Y:S02]  /*1bf0*/  LOP3.LUT R126, R93.reuse, 0x20, RZ, 0x3c, !PT ;  /* 0x000000205d7e7812 */ /* 0x040fe400078e3cff */
[C---:B------:R-:W-:Y:S02]  /*1c00*/  LOP3.LUT R127, R93.reuse, 0x30, RZ, 0x3c, !PT ;  /* 0x000000305d7f7812 */ /* 0x040fe400078e3cff */
[C---:B------:R-:W-:Y:S02]  /*1c10*/  LOP3.LUT R128, R93.reuse, 0x40, RZ, 0x3c, !PT ;  /* 0x000000405d807812 */ /* 0x040fe400078e3cff */
[C---:B------:R-:W-:Y:S02]  /*1c20*/  LOP3.LUT R129, R93.reuse, 0x50, RZ, 0x3c, !PT ;  /* 0x000000505d817812 */ /* 0x040fe400078e3cff */
[C---:B------:R-:W-:Y:S02]  /*1c30*/  LOP3.LUT R130, R93.reuse, 0x60, RZ, 0x3c, !PT ;  /* 0x000000605d827812 */ /* 0x040fe400078e3cff */
[----:B------:R-:W-:-:S02]  /*1c40*/  LOP3.LUT R131, R93, 0x70, RZ, 0x3c, !PT ;  /* 0x000000705d837812 */ /* 0x000fc400078e3cff */
[----:B------:R-:W-:Y:S02]  /*1c50*/  LOP3.LUT R132, R7, 0x40, RZ, 0x3c, !PT ;  /* 0x0000004007847812 */ /* 0x000fe400078e3cff */
[----:B------:R-:W-:Y:S02]  /*1c60*/  LEA.HI.X.SX32 R88, R45, c[0x0][0x16c], 0x1, P5 ;  /* 0x00005b002d587a11 */ /* 0x000fe400028f0eff */
[----:B------:R-:W-:Y:S02]  /*1c70*/  LEA.HI.X.SX32 R86, R46, c[0x0][0x16c], 0x1, P6 ;  /* 0x00005b002e567a11 */ /* 0x000fe400030f0eff */
[----:B------:R-:W-:Y:S02]  /*1c80*/  LEA.HI.X.SX32 R84, R47, c[0x0][0x16c], 0x1, P0 ;  /* 0x00005b002f547a11 */ /* 0x000fe400000f0eff */
[----:B------:R-:W-:Y:S02]  /*1c90*/  LEA.HI.X.SX32 R83, R52, c[0x0][0x16c], 0x1, P1 ;  /* 0x00005b0034537a11 */ /* 0x000fe400008f0eff */
[----:B------:R-:W-:-:S02]  /*1ca0*/  LEA.HI.X.SX32 R80, R53, c[0x0][0x16c], 0x1, P2 ;  /* 0x00005b0035507a11 */ /* 0x000fc400010f0eff */
[----:B------:R-:W-:Y:S02]  /*1cb0*/  LEA.HI.X.SX32 R78, R54, c[0x0][0x16c], 0x1, P3 ;  /* 0x00005b00364e7a11 */ /* 0x000fe400018f0eff */
[----:B------:R-:W-:Y:S02]  /*1cc0*/  LEA.HI.X.SX32 R76, R55, c[0x0][0x16c], 0x1, P4 ;  /* 0x00005b00374c7a11 */ /* 0x000fe400020f0eff */
.L_x_2:
[----:B------:R-:W-:Y:S01]  /*1cd0*/  ISETP.GE.AND P1, PT, R9, UR4, PT ;  /* 0x0000000409007c0c */ /* 0x000fe2000bf26270 */
[--C-:B------:R-:W-:Y:S01]  /*1ce0*/  IMAD.WIDE R36, R124, 0x2, R140.reuse ;  /* 0x000000027c247825 */ /* 0x100fe200078e028c */
[----:B------:R-:W-:Y:S02]  /*1cf0*/  ISETP.GE.AND P0, PT, R4, UR4, PT ;  /* 0x0000000404007c0c */ /* 0x000fe4000bf06270 */
[----:B------:R-:W-:Y:S01]  /*1d00*/  ISETP.GE.AND P2, PT, R10, UR4, PT ;  /* 0x000000040a007c0c */ /* 0x000fe2000bf46270 */
[----:B------:R-:W-:Y:S01]  /*1d10*/  IMAD.WIDE R44, R73, 0x2, R140 ;  /* 0x00000002492c7825 */ /* 0x000fe200078e028c */
[----:B------:R-:W-:Y:S02]  /*1d20*/  PRMT R151, RZ, 0x7610, R151 ;  /* 0x00007610ff977816 */ /* 0x000fe40000000097 */
[----:B------:R-:W-:Y:S01]  /*1d30*/  ISETP.GE.AND P3, PT, R11, UR4, PT ;  /* 0x000000040b007c0c */ /* 0x000fe2000bf66270 */
[----:B------:R-:W-:Y:S01]  /*1d40*/  IMAD.WIDE R42, R123, 0x2, R140 ;  /* 0x000000027b2a7825 */ /* 0x000fe200078e028c */
[----:B------:R-:W-:-:S02]  /*1d50*/  PRMT R60, RZ, 0x7610, R60 ;  /* 0x00007610ff3c7816 */ /* 0x000fc4000000003c */
[----:B------:R-:W-:Y:S01]  /*1d60*/  PRMT R38, RZ, 0x7610, R38 ;  /* 0x00007610ff267816 */ /* 0x000fe20000000026 */
[----:B------:R0:W2:Y:S01]  /*1d70*/  @!P1 LDG.E.U16 R151, [R36.64] ;  /* 0x0000000624979981 */ /* 0x0000a2000c1e1500 */
[----:B------:R-:W-:Y:S02]  /*1d80*/  ISETP.GE.AND P1, PT, R13, UR4, PT ;  /* 0x000000040d007c0c */ /* 0x000fe4000bf26270 */
[----:B------:R-:W-:Y:S01]  /*1d90*/  PRMT R47, RZ, 0x7610, R47 ;  /* 0x00007610ff2f7816 */ /* 0x000fe2000000002f */
[----:B------:R1:W3:Y:S01]  /*1da0*/  @!P0 LDG.E.U16 R60, [R44.64] ;  /* 0x000000062c3c8981 */ /* 0x0002e2000c1e1500 */
[----:B------:R-:W-:-:S03]  /*1db0*/  PRMT R153, RZ, 0x7610, R153 ;  /* 0x00007610ff997816 */ /* 0x000fc60000000099 */
[----:B------:R4:W5:Y:S01]  /*1dc0*/  @!P2 LDG.E.U16 R38, [R42.64] ;  /* 0x000000062a26a981 */ /* 0x000962000c1e1500 */
[----:B------:R-:W-:Y:S01]  /*1dd0*/  ISETP.GE.AND P2, PT, R14, UR4, PT ;  /* 0x000000040e007c0c */ /* 0x000fe2000bf46270 */
[----:B-1----:R-:W-:Y:S01]  /*1de0*/  IMAD.WIDE R44, R122, 0x2, R140 ;  /* 0x000000027a2c7825 */ /* 0x002fe200078e028c */
[----:B------:R-:W-:-:S04]  /*1df0*/  ISETP.GE.AND P0, PT, R12, UR4, PT ;  /* 0x000000040c007c0c */ /* 0x000fc8000bf06270 */
[----:B------:R1:W2:Y:S01]  /*1e00*/  @!P3 LDG.E.U16 R47, [R44.64] ;  /* 0x000000062c2fb981 */ /* 0x0002a2000c1e1500 */
[----:B0-----:R-:W-:Y:S01]  /*1e10*/  PRMT R37, RZ, 0x7610, R37 ;  /* 0x00007610ff257816 */ /* 0x001fe20000000025 */
[----:B------:R-:W-:Y:S01]  /*1e20*/  IMAD.WIDE R52, R119, 0x2, R140 ;  /* 0x0000000277347825 */ /* 0x000fe200078e028c */
[----:B------:R-:W-:Y:S02]  /*1e30*/  ISETP.GE.AND P3, PT, R15, UR4, PT ;  /* 0x000000040f007c0c */ /* 0x000fe4000bf66270 */
[----:B------:R-:W-:Y:S01]  /*1e40*/  PRMT R61, RZ, 0x7610, R61 ;  /* 0x00007610ff3d7816 */ /* 0x000fe2000000003d */
[--C-:B----4-:R-:W-:Y:S01]  /*1e50*/  IMAD.WIDE R42, R121, 0x2, R140.reuse ;  /* 0x00000002792a7825 */ /* 0x110fe200078e028c */
[----:B------:R0:W4:Y:S03]  /*1e60*/  @!P2 LDG.E.U16 R37, [R52.64] ;  /* 0x000000063425a981 */ /* 0x000126000c1e1500 */
[----:B-1----:R-:W-:Y:S01]  /*1e70*/  IMAD.WIDE R44, R120, 0x2, R140 ;  /* 0x00000002782c7825 */ /* 0x002fe200078e028c */
[----:B------:R-:W-:Y:S01]  /*1e80*/  PRMT R46, RZ, 0x7610, R46 ;  /* 0x00007610ff2e7816 */ /* 0x000fe2000000002e */
[----:B------:R1:W2:Y:S04]  /*1e90*/  @!P0 LDG.E.U16 R61, [R42.64] ;  /* 0x000000062a3d8981 */ /* 0x0002a8000c1e1500 */
[----:B------:R0:W4:Y:S01]  /*1ea0*/  @!P1 LDG.E.U16 R153, [R44.64] ;  /* 0x000000062c999981 */ /* 0x000122000c1e1500 */
[----:B------:R-:W-:-:S02]  /*1eb0*/  ISETP.GE.AND P1, PT, R17, UR4, PT ;  /* 0x0000000411007c0c */ /* 0x000fc4000bf26270 */
[----:B------:R-:W-:Y:S01]  /*1ec0*/  ISETP.GE.AND P2, PT, R18, UR4, PT ;  /* 0x0000000412007c0c */ /* 0x000fe2000bf46270 */
[----:B------:R-:W-:Y:S01]  /*1ed0*/  IMAD.WIDE R54, R118, 0x2, R140 ;  /* 0x0000000276367825 */ /* 0x000fe200078e028c */
[----:B------:R-:W-:Y:S02]  /*1ee0*/  PRMT R79, RZ, 0x7610, R79 ;  /* 0x00007610ff4f7816 */ /* 0x000fe4000000004f */
[----:B------:R-:W-:Y:S01]  /*1ef0*/  ISETP.GE.AND P4, PT, R20, UR4, PT ;  /* 0x0000000414007c0c */ /* 0x000fe2000bf86270 */
[----:B-1----:R-:W-:Y:S01]  /*1f00*/  IMAD.WIDE R42, R117, 0x2, R140 ;  /* 0x00000002752a7825 */ /* 0x002fe200078e028c */
[----:B------:R-:W-:Y:S01]  /*1f10*/  ISETP.GE.AND P0, PT, R21, UR4, PT ;  /* 0x0000000415007c0c */ /* 0x000fe2000bf06270 */
[----:B------:R1:W4:Y:S01]  /*1f20*/  @!P3 LDG.E.U16 R46, [R54.64] ;  /* 0x00000006362eb981 */ /* 0x000322000c1e1500 */
[----:B------:R-:W-:Y:S01]  /*1f30*/  PRMT R155, RZ, 0x7610, R155 ;  /* 0x00007610ff9b7816 */ /* 0x000fe2000000009b */
[----:B0-----:R-:W-:Y:S01]  /*1f40*/  IMAD.WIDE R52, R116, 0x2, R140 ;  /* 0x0000000274347825 */ /* 0x001fe200078e028c */
[----:B------:R-:W-:Y:S01]  /*1f50*/  ISETP.GE.AND P3, PT, R19, UR4, PT ;  /* 0x0000000413007c0c */ /* 0x000fe2000bf66270 */
[----:B------:R0:W4:Y:S01]  /*1f60*/  @!P1 LDG.E.U16 R79, [R42.64] ;  /* 0x000000062a4f9981 */ /* 0x000122000c1e1500 */
[----:B------:R-:W-:-:S02]  /*1f70*/  PRMT R45, RZ, 0x7610, R45 ;  /* 0x00007610ff2d7816 */ /* 0x000fc4000000002d */
[----:B------:R-:W-:Y:S01]  /*1f80*/  ISETP.GE.AND P1, PT, R22, UR4, PT ;  /* 0x0000000416007c0c */ /* 0x000fe2000bf26270 */
[----:B------:R1:W5:Y:S01]  /*1f90*/  @!P2 LDG.E.U16 R155, [R52.64] ;  /* 0x00000006349ba981 */ /* 0x000362000c1e1500 */
[----:B------:R-:W-:Y:S01]  /*1fa0*/  PRMT R160, RZ, 0x7610, R160 ;  /* 0x00007610ffa07816 */ /* 0x000fe200000000a0 */
[----:B0-----:R-:W-:Y:S01]  /*1fb0*/  IMAD.WIDE R42, R114, 0x2, R140 ;  /* 0x00000002722a7825 */ /* 0x001fe200078e028c */
[----:B------:R-:W-:Y:S02]  /*1fc0*/  PRMT R36, RZ, 0x7610, R36 ;  /* 0x00007610ff247816 */ /* 0x000fe40000000024 */
[----:B------:R-:W-:Y:S01]  /*1fd0*/  ISETP.GE.AND P2, PT, R23, UR4, PT ;  /* 0x0000000417007c0c */ /* 0x000fe2000bf46270 */
[--C-:B-1----:R-:W-:Y:S01]  /*1fe0*/  IMAD.WIDE R52, R113, 0x2, R140.reuse ;  /* 0x0000000271347825 */ /* 0x102fe200078e028c */
[----:B------:R0:W5:Y:S01]  /*1ff0*/  @!P4 LDG.E.U16 R45, [R42.64] ;  /* 0x000000062a2dc981 */ /* 0x000162000c1e1500 */
[----:B------:R-:W-:Y:S02]  /*2000*/  ISETP.GE.AND P4, PT, R29, UR4, PT ;  /* 0x000000041d007c0c */ /* 0x000fe4000bf86270 */
[----:B------:R-:W-:Y:S01]  /*2010*/  IMAD.WIDE R54, R115, 0x2, R140 ;  /* 0x0000000273367825 */ /* 0x000fe200078e028c */
[----:B------:R-:W-:Y:S01]  /*2020*/  PRMT R156, RZ, 0x7610, R156 ;  /* 0x00007610ff9c7816 */ /* 0x000fe2000000009c */
[----:B------:R1:W5:Y:S01]  /*2030*/  @!P0 LDG.E.U16 R160, [R52.64] ;  /* 0x0000000634a08981 */ /* 0x000362000c1e1500 */
[----:B------:R-:W-:-:S03]  /*2040*/  ISETP.GE.AND P0, PT, R24, UR4, PT ;  /* 0x0000000418007c0c */ /* 0x000fc6000bf06270 */
[----:B------:R1:W5:Y:S01]  /*2050*/  @!P3 LDG.E.U16 R36, [R54.64] ;  /* 0x000000063624b981 */ /* 0x000362000c1e1500 */
[----:B0-----:R-:W-:Y:S01]  /*2060*/  IMAD.WIDE R42, R112, 0x2, R140 ;  /* 0x00000002702a7825 */ /* 0x001fe200078e028c */
[----:B------:R-:W-:Y:S02]  /*2070*/  ISETP.GE.AND P5, PT, R33, UR4, PT ;  /* 0x0000000421007c0c */ /* 0x000fe4000bfa6270 */
[----:B------:R-:W-:Y:S01]  /*2080*/  PRMT R62, RZ, 0x7610, R62 ;  /* 0x00007610ff3e7816 */ /* 0x000fe2000000003e */
[----:B-1----:R-:W-:Y:S01]  /*2090*/  IMAD.WIDE R52, R111, 0x2, R140 ;  /* 0x000000026f347825 */ /* 0x002fe200078e028c */
[----:B------:R0:W5:Y:S01]  /*20a0*/  @!P1 LDG.E.U16 R156, [R42.64] ;  /* 0x000000062a9c9981 */ /* 0x000162000c1e1500 */
[----:B------:R-:W-:Y:S02]  /*20b0*/  PRMT R55, RZ, 0x7610, R55 ;  /* 0x00007610ff377816 */ /* 0x000fe40000000037 */
[----:B------:R-:W-:Y:S02]  /*20c0*/  ISETP.GE.AND P1, PT, R26, UR4, PT ;  /* 0x000000041a007c0c */ /* 0x000fe4000bf26270 */
[----:B------:R-:W-:-:S02]  /*20d0*/  PRMT R44, RZ, 0x7610, R44 ;  /* 0x00007610ff2c7816 */ /* 0x000fc4000000002c */
[----:B------:R1:W5:Y:S01]  /*20e0*/  @!P2 LDG.E.U16 R55, [R52.64] ;  /* 0x000000063437a981 */ /* 0x000362000c1e1500 */
[----:B0-----:R-:W-:Y:S01]  /*20f0*/  IMAD.WIDE R42, R105, 0x2, R140 ;  /* 0x00000002692a7825 */ /* 0x001fe200078e028c */
[----:B------:R-:W-:Y:S02]  /*2100*/  ISETP.GE.AND P2, PT, R69, UR4, PT ;  /* 0x0000000445007c0c */ /* 0x000fe4000bf46270 */
[----:B------:R-:W-:Y:S02]  /*2110*/  PRMT R63, RZ, 0x7610, R63 ;  /* 0x00007610ff3f7816 */ /* 0x000fe4000000003f */
[----:B------:R0:W5:Y:S01]  /*2120*/  @!P4 LDG.E.U16 R62, [R42.64] ;  /* 0x000000062a3ec981 */ /* 0x000162000c1e1500 */
[----:B------:R-:W-:Y:S01]  /*2130*/  ISETP.GE.AND P3, PT, R25, UR4, PT ;  /* 0x0000000419007c0c */ /* 0x000fe2000bf66270 */
[----:B-1----:R-:W-:Y:S01]  /*2140*/  IMAD.WIDE R52, R101, 0x2, R140 ;  /* 0x0000000265347825 */ /* 0x002fe200078e028c */
[----:B------:R-:W-:Y:S02]  /*2150*/  PRMT R150, RZ, 0x7610, R150 ;  /* 0x00007610ff967816 */ /* 0x000fe40000000096 */
[----:B------:R-:W-:-:S02]  /*2160*/  PRMT R158, RZ, 0x7610, R158 ;  /* 0x00007610ff9e7816 */ /* 0x000fc4000000009e */
[----:B------:R1:W5:Y:S01]  /*2170*/  @!P5 LDG.E.U16 R63, [R52.64] ;  /* 0x00000006343fd981 */ /* 0x000362000c1e1500 */
[----:B0-----:R-:W-:-:S05]  /*2180*/  IMAD.WIDE R42, R110, 0x2, R140 ;  /* 0x000000026e2a7825 */ /* 0x001fca00078e028c */
[----:B------:R0:W5:Y:S01]  /*2190*/  @!P0 LDG.E.U16 R44, [R42.64] ;  /* 0x000000062a2c8981 */ /* 0x000162000c1e1500 */
[----:B------:R-:W-:Y:S01]  /*21a0*/  ISETP.GE.AND P0, PT, R27, UR4, PT ;  /* 0x000000041b007c0c */ /* 0x000fe2000bf06270 */
[----:B-1----:R-:W-:Y:S01]  /*21b0*/  IMAD.WIDE R52, R97, 0x2, R140 ;  /* 0x0000000261347825 */ /* 0x002fe200078e028c */
[----:B------:R-:W-:Y:S02]  /*21c0*/  PRMT R159, RZ, 0x7610, R159 ;  /* 0x00007610ff9f7816 */ /* 0x000fe4000000009f */
[----:B------:R-:W-:Y:S01]  /*21d0*/  PRMT R54, RZ, 0x7610, R54 ;  /* 0x00007610ff367816 */ /* 0x000fe20000000036 */
[--C-:B------:R-:W-:Y:S01]  /*21e0*/  IMAD.WIDE R56, R109, 0x2, R140.reuse ;  /* 0x000000026d387825 */ /* 0x100fe200078e028c */
[----:B------:R1:W5:Y:S03]  /*21f0*/  @!P2 LDG.E.U16 R150, [R52.64] ;  /* 0x000000063496a981 */ /* 0x000366000c1e1500 */
[--C-:B0-----:R-:W-:Y:S01]  /*2200*/  IMAD.WIDE R42, R108, 0x2, R140.reuse ;  /* 0x000000026c2a7825 */ /* 0x101fe200078e028c */
[----:B------:R0:W5:Y:S04]  /*2210*/  @!P3 LDG.E.U16 R159, [R56.64] ;  /* 0x00000006389fb981 */ /* 0x000168000c1e1500 */
[----:B------:R0:W5:Y:S01]  /*2220*/  @!P1 LDG.E.U16 R158, [R42.64] ;  /* 0x000000062a9e9981 */ /* 0x000162000c1e1500 */
[----:B------:R-:W-:Y:S01]  /*2230*/  ISETP.GE.AND P1, PT, R28, UR4, PT ;  /* 0x000000041c007c0c */ /* 0x000fe2000bf26270 */
[----:B-1----:R-:W-:-:S04]  /*2240*/  IMAD.WIDE R52, R106, 0x2, R140 ;  /* 0x000000026a347825 */ /* 0x002fc800078e028c */
[----:B0-----:R-:W-:-:S05]  /*2250*/  IMAD.WIDE R42, R107, 0x2, R140 ;  /* 0x000000026b2a7825 */ /* 0x001fca00078e028c */
[----:B------:R0:W5:Y:S01]  /*2260*/  @!P0 LDG.E.U16 R54, [R42.64] ;  /* 0x000000062a368981 */ /* 0x000162000c1e1500 */
[----:B------:R-:W-:Y:S02]  /*2270*/  ISETP.GE.AND P0, PT, R30, UR4, PT ;  /* 0x000000041e007c0c */ /* 0x000fe4000bf06270 */
[----:B------:R-:W-:Y:S02]  /*2280*/  PRMT R157, RZ, 0x7610, R157 ;  /* 0x00007610ff9d7816 */ /* 0x000fe4000000009d */
[----:B0-----:R-:W-:-:S06]  /*2290*/  PRMT R43, RZ, 0x7610, R43 ;  /* 0x00007610ff2b7816 */ /* 0x001fcc000000002b */
[----:B------:R0:W5:Y:S01]  /*22a0*/  @!P1 LDG.E.U16 R43, [R52.64] ;  /* 0x00000006342b9981 */ /* 0x000162000c1e1500 */
[----:B------:R-:W-:Y:S01]  /*22b0*/  ISETP.GE.AND P1, PT, R31, UR4, PT ;  /* 0x000000041f007c0c */ /* 0x000fe2000bf26270 */
[----:B------:R-:W-:-:S04]  /*22c0*/  IMAD.WIDE R56, R103, 0x2, R140 ;  /* 0x0000000267387825 */ /* 0x000fc800078e028c */
[----:B0-----:R-:W-:-:S05]  /*22d0*/  IMAD.WIDE R52, R104, 0x2, R140 ;  /* 0x0000000268347825 */ /* 0x001fca00078e028c */
[----:B------:R0:W5:Y:S01]  /*22e0*/  @!P0 LDG.E.U16 R157, [R52.64] ;  /* 0x00000006349d8981 */ /* 0x000162000c1e1500 */
[----:B------:R-:W-:Y:S02]  /*22f0*/  ISETP.GE.AND P0, PT, R32, UR4, PT ;  /* 0x0000000420007c0c */ /* 0x000fe4000bf06270 */
[----:B0-----:R-:W-:Y:S02]  /*2300*/  PRMT R53, RZ, 0x7610, R53 ;  /* 0x00007610ff357816 */ /* 0x001fe40000000035 */
[----:B------:R-:W-:-:S04]  /*2310*/  PRMT R42, RZ, 0x7610, R42 ;  /* 0x00007610ff2a7816 */ /* 0x000fc8000000002a */
[----:B------:R0:W5:Y:S01]  /*2320*/  @!P1 LDG.E.U16 R53, [R56.64] ;  /* 0x0000000638359981 */ /* 0x000162000c1e1500 */
[----:B------:R-:W-:Y:S02]  /*2330*/  ISETP.GE.AND P1, PT, R34, UR4, PT ;  /* 0x0000000422007c0c */ /* 0x000fe4000bf26270 */
[----:B------:R-:W-:Y:S01]  /*2340*/  PRMT R154, RZ, 0x7610, R154 ;  /* 0x00007610ff9a7816 */ /* 0x000fe2000000009a */
[----:B0-----:R-:W-:-:S05]  /*2350*/  IMAD.WIDE R56, R102, 0x2, R140 ;  /* 0x0000000266387825 */ /* 0x001fca00078e028c */
[----:B------:R0:W5:Y:S02]  /*2360*/  @!P0 LDG.E.U16 R42, [R56.64] ;  /* 0x00000006382a8981 */ /* 0x000164000c1e1500 */
[----:B0-----:R-:W-:-:S05]  /*2370*/  IMAD.WIDE R56, R100, 0x2, R140 ;  /* 0x0000000264387825 */ /* 0x001fca00078e028c */
[----:B------:R0:W5:Y:S01]  /*2380*/  @!P1 LDG.E.U16 R154, [R56.64] ;  /* 0x00000006389a9981 */ /* 0x000162000c1e1500 */
[----:B------:R-:W-:Y:S02]  /*2390*/  ISETP.GE.AND P0, PT, R35, UR4, PT ;  /* 0x0000000423007c0c */ /* 0x000fe4000bf06270 */
[----:B------:R-:W-:Y:S02]  /*23a0*/  PRMT R52, RZ, 0x7610, R52 ;  /* 0x00007610ff347816 */ /* 0x000fe40000000034 */
[----:B------:R-:W-:Y:S01]  /*23b0*/  ISETP.GE.AND P1, PT, R68, UR4, PT ;  /* 0x0000000444007c0c */ /* 0x000fe2000bf26270 */
[----:B0-----:R-:W-:Y:S01]  /*23c0*/  IMAD.WIDE R56, R99, 0x2, R140 ;  /* 0x0000000263387825 */ /* 0x001fe200078e028c */
[----:B------:R-:W-:-:S07]  /*23d0*/  PRMT R39, RZ, 0x7610, R39 ;  /* 0x00007610ff277816 */ /* 0x000fce0000000027 */
        /* <DEDUP_REMOVED lines=8> */
[----:B------:R-:W-:Y:S01]  /*2460*/  ISETP.GE.AND P1, PT, R72, UR4, PT ;  /* 0x0000000448007c0c */ /* 0x000fe2000bf26270 */
[----:B------:R-:W-:Y:S01]  /*2470*/  IMAD.WIDE R58, R95, 0x2, R140 ;  /* 0x000000025f3a7825 */ /* 0x000fe200078e028c */
[----:B0-----:R-:W-:Y:S02]  /*2480*/  PRMT R56, RZ, 0x7610, R56 ;  /* 0x00007610ff387816 */ /* 0x001fe40000000038 */
[----:B------:R-:W-:-:S07]  /*2490*/  PRMT R57, RZ, 0x7610, R57 ;  /* 0x00007610ff397816 */ /* 0x000fce0000000039 */
[----:B------:R0:W5:Y:S02]  /*24a0*/  @!P0 LDG.E.U16 R56, [R58.64] ;  /* 0x000000063a388981 */ /* 0x000164000c1e1500 */
[----:B0-----:R-:W-:-:S05]  /*24b0*/  IMAD.WIDE R58, R94, 0x2, R140 ;  /* 0x000000025e3a7825 */ /* 0x001fca00078e028c */
[----:B------:R0:W5:Y:S04]  /*24c0*/  @!P1 LDG.E.U16 R57, [R58.64] ;  /* 0x000000063a399981 */ /* 0x000168000c1e1500 */
[----:B------:R-:W-:Y:S01]  /*24d0*/  BAR.SYNC.DEFER_BLOCKING 0x0 ;  /* 0x0000000000007b1d */ /* 0x000fe20000010000 */
[-C--:B------:R-:W-:Y:S02]  /*24e0*/  LOP3.LUT R77, R77, R76.reuse, RZ, 0x3c, !PT ;  /* 0x0000004c4d4d7212 */ /* 0x080fe400078e3cff */
[----:B------:R-:W-:Y:S02]  /*24f0*/  ISETP.GE.AND P0, PT, R16, UR4, PT ;  /* 0x0000000410007c0c */ /* 0x000fe4000bf06270 */
[----:B------:R-:W-:-:S04]  /*2500*/  LOP3.LUT R76, R77, R76, RZ, 0x3c, !PT ;  /* 0x0000004c4d4c7212 */ /* 0x000fc800078e3cff */
[----:B------:R-:W-:Y:S02]  /*2510*/  LOP3.LUT R77, R77, R76, RZ, 0x3c, !PT ;  /* 0x0000004c4d4d7212 */ /* 0x000fe400078e3cff */
[----:B0-----:R-:W-:Y:S02]  /*2520*/  PRMT R58, RZ, 0x7610, R58 ;  /* 0x00007610ff3a7816 */ /* 0x001fe4000000003a */
[-C--:B------:R-:W-:Y:S02]  /*2530*/  LOP3.LUT R81, R81, R80.reuse, RZ, 0x3c, !PT ;  /* 0x0000005051517212 */ /* 0x080fe400078e3cff */
[----:B------:R-:W-:Y:S02]  /*2540*/  PRMT R59, RZ, 0x7610, R59 ;  /* 0x00007610ff3b7816 */ /* 0x000fe4000000003b */
[C---:B------:R-:W-:Y:S01]  /*2550*/  LOP3.LUT R80, R81.reuse, R80, RZ, 0x3c, !PT ;  /* 0x0000005051507212 */ /* 0x040fe200078e3cff */
[----:B---3--:R-:W-:Y:S04]  /*2560*/  STS.U16 [R93], R60 ;  /* 0x0000003c5d007388 */ /* 0x008fe80000000400 */
[----:B--2---:R0:W-:Y:S01]  /*2570*/  STS.U16 [R93+0x200], R61 ;  /* 0x0002003d5d007388 */ /* 0x0041e20000000400 */
[----:B------:R-:W-:Y:S01]  /*2580*/  LOP3.LUT R81, R81, R80, RZ, 0x3c, !PT ;  /* 0x0000005051517212 */ /* 0x000fe200078e3cff */
[----:B0-----:R-:W-:-:S05]  /*2590*/  IMAD.WIDE R60, R92, 0x2, R76 ;  /* 0x000000025c3c7825 */ /* 0x001fca00078e024c */
[----:B------:R0:W2:Y:S04]  /*25a0*/  @!P0 LDG.E.U16 R58, [R60.64] ;  /* 0x000000063c3a8981 */ /* 0x0000a8000c1e1500 */
[----:B----4-:R1:W-:Y:S02]  /*25b0*/  STS.U16 [R93+0x400], R79 ;  /* 0x0004004f5d007388 */ /* 0x0103e40000000400 */
[----:B-1----:R-:W-:Y:S02]  /*25c0*/  IMAD.MOV.U32 R79, RZ, RZ, R78 ;  /* 0x000000ffff4f7224 */ /* 0x002fe400078e004e */
[----:B------:R-:W-:-:S04]  /*25d0*/  IMAD.MOV.U32 R78, RZ, RZ, R161 ;  /* 0x000000ffff4e7224 */ /* 0x000fc800078e00a1 */
[C---:B0-----:R-:W-:Y:S01]  /*25e0*/  IMAD.WIDE R60, R92.reuse, 0x2, R78 ;  /* 0x000000025c3c7825 */ /* 0x041fe200078e024e */
[-C--:B------:R-:W-:Y:S01]  /*25f0*/  LOP3.LUT R85, R85, R84.reuse, RZ, 0x3c, !PT ;  /* 0x0000005455557212 */ /* 0x080fe200078e3cff */
[----:B-----5:R0:W-:Y:S04]  /*2600*/  STS.U16 [R93+0x600], R160 ;  /* 0x000600a05d007388 */ /* 0x0201e80000000400 */
[----:B------:R1:W3:Y:S01]  /*2610*/  @!P0 LDG.E.U16 R59, [R60.64] ;  /* 0x000000063c3b8981 */ /* 0x0002e2000c1e1500 */
[----:B------:R-:W-:Y:S01]  /*2620*/  LOP3.LUT R84, R85, R84, RZ, 0x3c, !PT ;  /* 0x0000005455547212 */ /* 0x000fe200078e3cff */
[----:B0-----:R-:W-:Y:S01]  /*2630*/  IMAD.WIDE R160, R92, 0x2, R80 ;  /* 0x000000025ca07825 */ /* 0x001fe200078e0250 */
[----:B-1----:R-:W-:Y:S02]  /*2640*/  PRMT R60, RZ, 0x7610, R60 ;  /* 0x00007610ff3c7816 */ /* 0x002fe4000000003c */
[----:B------:R-:W-:-:S02]  /*2650*/  PRMT R61, RZ, 0x7610, R61 ;  /* 0x00007610ff3d7816 */ /* 0x000fc4000000003d */
[----:B------:R-:W-:Y:S02]  /*2660*/  LOP3.LUT R87, R87, R86, RZ, 0x3c, !PT ;  /* 0x0000005657577212 */ /* 0x000fe400078e3cff */
[----:B------:R0:W4:Y:S01]  /*2670*/  @!P0 LDG.E.U16 R60, [R160.64] ;  /* 0x00000006a03c8981 */ /* 0x000122000c1e1500 */
[----:B------:R-:W-:Y:S02]  /*2680*/  LOP3.LUT R85, R85, R84, RZ, 0x3c, !PT ;  /* 0x0000005455557212 */ /* 0x000fe400078e3cff */
[----:B------:R-:W-:Y:S02]  /*2690*/  LOP3.LUT R86, R87, R86, RZ, 0x3c, !PT ;  /* 0x0000005657567212 */ /* 0x000fe400078e3cff */
[----:B------:R-:W-:Y:S01]  /*26a0*/  LOP3.LUT R89, R89, R88, RZ, 0x3c, !PT ;  /* 0x0000005859597212 */ /* 0x000fe200078e3cff */
[----:B------:R1:W-:Y:S01]  /*26b0*/  STS.U16 [R93+0xa00], R62 ;  /* 0x000a003e5d007388 */ /* 0x0003e20000000400 */
[----:B0-----:R-:W-:Y:S01]  /*26c0*/  IMAD.WIDE R160, R92, 0x2, R82 ;  /* 0x000000025ca07825 */ /* 0x001fe200078e0252 */
[----:B------:R-:W-:-:S04]  /*26d0*/  LOP3.LUT R87, R87, R86, RZ, 0x3c, !PT ;  /* 0x0000005657577212 */ /* 0x000fc800078e3cff */
[----:B------:R0:W5:Y:S01]  /*26e0*/  @!P0 LDG.E.U16 R61, [R160.64] ;  /* 0x00000006a03d8981 */ /* 0x000162000c1e1500 */
[----:B-1----:R-:W-:Y:S02]  /*26f0*/  PRMT R62, RZ, 0x7610, R62 ;  /* 0x00007610ff3e7816 */ /* 0x002fe4000000003e */
[----:B------:R-:W-:Y:S01]  /*2700*/  LOP3.LUT R88, R89, R88, RZ, 0x3c, !PT ;  /* 0x0000005859587212 */ /* 0x000fe200078e3cff */
[----:B------:R1:W-:Y:S01]  /*2710*/  STS.U16 [R93+0xc00], R63 ;  /* 0x000c003f5d007388 */ /* 0x0003e20000000400 */
[----:B------:R-:W-:Y:S01]  /*2720*/  LOP3.LUT R91, R91, R90, RZ, 0x3c, !PT ;  /* 0x0000005a5b5b7212 */ /* 0x000fe200078e3cff */
[----:B0-----:R-:W-:Y:S01]  /*2730*/  IMAD.WIDE R160, R92, 0x2, R84 ;  /* 0x000000025ca07825 */ /* 0x001fe200078e0254 */
[----:B------:R-:W-:Y:S02]  /*2740*/  LOP3.LUT R89, R89, R88, RZ, 0x3c, !PT ;  /* 0x0000005859597212 */ /* 0x000fe400078e3cff */
[----:B-1----:R-:W-:Y:S02]  /*2750*/  PRMT R63, RZ, 0x7610, R63 ;  /* 0x00007610ff3f7816 */ /* 0x002fe4000000003f */
[----:B------:R0:W3:Y:S01]  /*2760*/  @!P0 LDG.E.U16 R62, [R160.64] ;  /* 0x00000006a03e8981 */ /* 0x0000e2000c1e1500 */
[----:B------:R-:W-:-:S02]  /*2770*/  LOP3.LUT R90, R91, R90, RZ, 0x3c, !PT ;  /* 0x0000005a5b5a7212 */ /* 0x000fc400078e3cff */
[----:B------:R-:W-:Y:S01]  /*2780*/  LOP3.LUT R135, R135, R134, RZ, 0x3c, !PT ;  /* 0x0000008687877212 */ /* 0x000fe200078e3cff */
[----:B------:R1:W-:Y:S01]  /*2790*/  STS.U16 [R93+0xe00], R150 ;  /* 0x000e00965d007388 */ /* 0x0003e20000000400 */
[----:B0-----:R-:W-:Y:S01]  /*27a0*/  IMAD.WIDE R160, R92, 0x2, R86 ;  /* 0x000000025ca07825 */ /* 0x001fe200078e0256 */
[----:B------:R-:W-:Y:S02]  /*27b0*/  LOP3.LUT R91, R91, R90, RZ, 0x3c, !PT ;  /* 0x0000005a5b5b7212 */ /* 0x000fe400078e3cff */
[----:B-1----:R-:W-:Y:S02]  /*27c0*/  PRMT R150, RZ, 0x7610, R150 ;  /* 0x00007610ff967816 */ /* 0x002fe40000000096 */
[----:B------:R0:W3:Y:S01]  /*27d0*/  @!P0 LDG.E.U16 R63, [R160.64] ;  /* 0x00000006a03f8981 */ /* 0x0000e2000c1e1500 */
[----:B------:R-:W-:-:S03]  /*27e0*/  LOP3.LUT R134, R135, R134, RZ, 0x3c, !PT ;  /* 0x0000008687867212 */ /* 0x000fc600078e3cff */
[----:B------:R-:W-:Y:S01]  /*27f0*/  STS.U16 [R93+0x800], R159 ;  /* 0x0008009f5d007388 */ /* 0x000fe20000000400 */
[----:B------:R-:W-:Y:S01]  /*2800*/  LOP3.LUT R137, R137, R136, RZ, 0x3c, !PT ;  /* 0x0000008889897212 */ /* 0x000fe200078e3cff */
[----:B0-----:R-:W-:Y:S02]  /*2810*/  IMAD.WIDE R160, R92, 0x2, R88 ;  /* 0x000000025ca07825 */ /* 0x001fe400078e0258 */
[----:B------:R0:W-:Y:S01]  /*2820*/  STS.U16 [R125+0x80], R151 ;  /* 0x000080977d007388 */ /* 0x0001e20000000400 */
[----:B------:R-:W-:-:S03]  /*2830*/  LOP3.LUT R135, R135, R134, RZ, 0x3c, !PT ;  /* 0x0000008687877212 */ /* 0x000fc600078e3cff */
[----:B------:R1:W3:Y:S01]  /*2840*/  @!P0 LDG.E.U16 R150, [R160.64] ;  /* 0x00000006a0968981 */ /* 0x0002e2000c1e1500 */
[----:B------:R-:W-:Y:S02]  /*2850*/  LOP3.LUT R136, R137, R136, RZ, 0x3c, !PT ;  /* 0x0000008889887212 */ /* 0x000fe400078e3cff */
[----:B0-----:R-:W-:Y:S01]  /*2860*/  PRMT R151, RZ, 0x7610, R151 ;  /* 0x00007610ff977816 */ /* 0x001fe20000000097 */
[----:B-1----:R-:W-:Y:S01]  /*2870*/  IMAD.WIDE R160, R92, 0x2, R90 ;  /* 0x000000025ca07825 */ /* 0x002fe200078e025a */
[----:B------:R0:W-:Y:S01]  /*2880*/  STS.U16 [R125+0x280], R153 ;  /* 0x000280997d007388 */ /* 0x0001e20000000400 */
[----:B------:R-:W-:-:S03]  /*2890*/  LOP3.LUT R139, R139, R138, RZ, 0x3c, !PT ;  /* 0x0000008a8b8b7212 */ /* 0x000fc600078e3cff */
[----:B------:R1:W3:Y:S01]  /*28a0*/  @!P0 LDG.E.U16 R151, [R160.64] ;  /* 0x00000006a0978981 */ /* 0x0002e2000c1e1500 */
[----:B------:R-:W-:Y:S02]  /*28b0*/  LOP3.LUT R137, R137, R136, RZ, 0x3c, !PT ;  /* 0x0000008889897212 */ /* 0x000fe400078e3cff */
[----:B0-----:R-:W-:Y:S01]  /*28c0*/  PRMT R153, RZ, 0x7610, R153 ;  /* 0x00007610ff997816 */ /* 0x001fe20000000099 */
[----:B-1----:R-:W-:Y:S01]  /*28d0*/  IMAD.WIDE R160, R92, 0x2, R134 ;  /* 0x000000025ca07825 */ /* 0x002fe200078e0286 */
[----:B------:R-:W-:Y:S01]  /*28e0*/  LOP3.LUT R138, R139, R138, RZ, 0x3c, !PT ;  /* 0x0000008a8b8a7212 */ /* 0x000fe200078e3cff */
        /* <DEDUP_REMOVED lines=9> */
[----:B------:R1:W4:Y:S01]  /*2980*/  @!P0 LDG.E.U16 R155, [R160.64] ;  /* 0x00000006a09b8981 */ /* 0x000322000c1e1500 */
[----:B------:R-:W-:Y:S02]  /*2990*/  LOP3.LUT R143, R143, R142, RZ, 0x3c, !PT ;  /* 0x0000008e8f8f7212 */ /* 0x000fe400078e3cff */
[----:B0-----:R-:W-:Y:S01]  /*29a0*/  PRMT R156, RZ, 0x7610, R156 ;  /* 0x00007610ff9c7816 */ /* 0x001fe2000000009c */
[----:B-1----:R-:W-:Y:S01]  /*29b0*/  IMAD.WIDE R160, R92, 0x2, R138 ;  /* 0x000000025ca07825 */ /* 0x002fe200078e028a */
[----:B------:R-:W-:Y:S01]  /*29c0*/  LOP3.LUT R144, R145, R144, RZ, 0x3c, !PT ;  /* 0x0000009091907212 */ /* 0x000fe200078e3cff */
[----:B------:R0:W-:Y:S01]  /*29d0*/  STS.U16 [R125+0x880], R158 ;  /* 0x0008809e7d007388 */ /* 0x0001e20000000400 */
[----:B------:R-:W-:-:S03]  /*29e0*/  LOP3.LUT R147, R147, R146, RZ, 0x3c, !PT ;  /* 0x0000009293937212 */ /* 0x000fc600078e3cff */
[----:B------:R1:W5:Y:S01]  /*29f0*/  @!P0 LDG.E.U16 R156, [R160.64] ;  /* 0x00000006a09c8981 */ /* 0x000362000c1e1500 */
        /* <DEDUP_REMOVED lines=10> */
[C---:B------:R-:W-:Y:S01]  /*2aa0*/  LOP3.LUT R148, R149.reuse, R148, RZ, 0x3c, !PT ;  /* 0x0000009495947212 */ /* 0x040fe200078e3cff */
[----:B------:R0:W-:Y:S04]  /*2ab0*/  STS.U16 [R125+0xc80], R154 ;  /* 0x000c809a7d007388 */ /* 0x0001e80000000400 */
[----:B------:R1:W5:Y:S01]  /*2ac0*/  @!P0 LDG.E.U16 R157, [R160.64] ;  /* 0x00000006a09d8981 */ /* 0x000362000c1e1500 */
[----:B------:R-:W-:-:S02]  /*2ad0*/  LOP3.LUT R149, R149, R148, RZ, 0x3c, !PT ;  /* 0x0000009495957212 */ /* 0x000fc400078e3cff */
[----:B0-----:R-:W-:Y:S01]  /*2ae0*/  PRMT R154, RZ, 0x7610, R154 ;  /* 0x00007610ff9a7816 */ /* 0x001fe2000000009a */
[----:B-1----:R-:W-:Y:S01]  /*2af0*/  IMAD.WIDE R160, R92, 0x2, R146 ;  /* 0x000000025ca07825 */ /* 0x002fe200078e0292 */
[----:B------:R-:W-:-:S04]  /*2b00*/  PRMT R159, RZ, 0x7610, R159 ;  /* 0x00007610ff9f7816 */ /* 0x000fc8000000009f */
[----:B------:R0:W5:Y:S01]  /*2b10*/  @!P0 LDG.E.U16 R154, [R160.64] ;  /* 0x00000006a09a8981 */ /* 0x000162000c1e1500 */
[----:B------:R-:W-:Y:S01]  /*2b20*/  PRMT R162, RZ, 0x7610, R162 ;  /* 0x00007610ffa27816 */ /* 0x000fe200000000a2 */
[----:B0-----:R-:W-:-:S05]  /*2b30*/  IMAD.WIDE R160, R92, 0x2, R148 ;  /* 0x000000025ca07825 */ /* 0x001fca00078e0294 */
[----:B------:R0:W5:Y:S02]  /*2b40*/  @!P0 LDG.E.U16 R159, [R160.64] ;  /* 0x00000006a09f8981 */ /* 0x000164000c1e1500 */
[----:B0-----:R-:W-:Y:S02]  /*2b50*/  IMAD.MOV.U32 R160, RZ, RZ, R41 ;  /* 0x000000ffffa07224 */ /* 0x001fe400078e0029 */
[----:B------:R-:W-:-:S04]  /*2b60*/  IMAD.MOV.U32 R161, RZ, RZ, R40 ;  /* 0x000000ffffa17224 */ /* 0x000fc800078e0028 */
[----:B------:R-:W-:-:S05]  /*2b70*/  IMAD.WIDE R40, R92, 0x2, R160 ;  /* 0x000000025c287825 */ /* 0x000fca00078e02a0 */
[----:B------:R-:W5:Y:S04]  /*2b80*/  @!P0 LDG.E.U16 R162, [R40.64] ;  /* 0x0000000628a28981 */ /* 0x000f68000c1e1500 */
[----:B------:R-:W-:Y:S04]  /*2b90*/  STS.U16 [R125+0xe80], R152 ;  /* 0x000e80987d007388 */ /* 0x000fe80000000400 */
        /* <DEDUP_REMOVED lines=16> */
[----:B--2---:R-:W-:Y:S04]  /*2ca0*/  STS.U16 [R93+0x1000], R58 ;  /* 0x0010003a5d007388 */ /* 0x004fe80000000400 */
[----:B---3--:R-:W-:Y:S04]  /*2cb0*/  STS.U16 [R93+0x1400], R153 ;  /* 0x001400995d007388 */ /* 0x008fe80000000400 */
[----:B------:R-:W-:Y:S04]  /*2cc0*/  STS.U16 [R125+0x1080], R59 ;  /* 0x0010803b7d007388 */ /* 0x000fe80000000400 */
[----:B----4-:R-:W-:Y:S04]  /*2cd0*/  STS.U16 [R125+0x1480], R155 ;  /* 0x0014809b7d007388 */ /* 0x010fe80000000400 */
[----:B------:R-:W-:Y:S04]  /*2ce0*/  STS.U16 [R126+0x1100], R60 ;  /* 0x0011003c7e007388 */ /* 0x000fe80000000400 */
[----:B-----5:R-:W-:Y:S04]  /*2cf0*/  STS.U16 [R126+0x1500], R156 ;  /* 0x0015009c7e007388 */ /* 0x020fe80000000400 */
        /* <DEDUP_REMOVED lines=10> */
[----:B------:R-:W-:Y:S06]  /*2da0*/  BAR.SYNC.DEFER_BLOCKING 0x0 ;  /* 0x0000000000007b1d */ /* 0x000fec0000010000 */
[----:B------:R-:W-:Y:S04]  /*2db0*/  LDSM.16.MT88.4 R60, [R8] ;  /* 0x00000000083c783b */ /* 0x000fe80000004200 */
[----:B------:R-:W0:Y:S04]  /*2dc0*/  LDSM.16.M88.4 R36, [R7+0x1000] ;  /* 0x001000000724783b */ /* 0x000e280000000200 */
[----:B------:R-:W1:Y:S04]  /*2dd0*/  LDSM.16.M88.4 R40, [R7+0x1400] ;  /* 0x001400000728783b */ /* 0x000e680000000200 */
[----:B------:R-:W2:Y:S04]  /*2de0*/  LDSM.16.MT88.4 R44, [R8+0x400] ;  /* 0x00040000082c783b */ /* 0x000ea80000004200 */
[----:B------:R-:W-:Y:S04]  /*2df0*/  LDSM.16.MT88.4 R52, [R8+0x800] ;  /* 0x000800000834783b */ /* 0x000fe80000004200 */
[----:B------:R-:W3:Y:S01]  /*2e00*/  LDSM.16.M88.4 R56, [R132+0x1000] ;  /* 0x001000008438783b */ /* 0x000ee20000000200 */
[C---:B0-----:R-:W-:Y:S08]  /*2e10*/  HMMA.16816.F32 R48, R60.reuse, R36, R48 ;  /* 0x000000243c30723c */ /* 0x041ff00000001830 */
[----:B-1----:R-:W-:Y:S01]  /*2e20*/  HMMA.16816.F32 R64, R60, R40, R64 ;  /* 0x000000283c40723c */ /* 0x002fe20000001840 */
[----:B------:R-:W0:-:S15]  /*2e30*/  LDSM.16.M88.4 R60, [R132+0x1400] ;  /* 0x00140000843c783b */ /* 0x000e1e0000000200 */
[C---:B--2---:R-:W-:Y:S01]  /*2e40*/  HMMA.16816.F32 R48, R44.reuse, R38, R48 ;  /* 0x000000262c30723c */ /* 0x044fe20000001830 */
[----:B------:R-:W1:Y:S07]  /*2e50*/  LDSM.16.MT88.4 R36, [R8+0xc00] ;  /* 0x000c00000824783b */ /* 0x000e6e0000004200 */
[----:B------:R-:W-:Y:S01]  /*2e60*/  HMMA.16816.F32 R64, R44, R42, R64 ;  /* 0x0000002a2c40723c */ /* 0x000fe20000001840 */
[----:B------:R-:W-:-:S15]  /*2e70*/  IADD3 R133, R133, -0x1, RZ ;  /* 0xffffffff85857810 */ /* 0x000fde0007ffe0ff */
[C---:B---3--:R-:W-:Y:S08]  /*2e80*/  HMMA.16816.F32 R48, R52.reuse, R56, R48 ;  /* 0x000000383430723c */ /* 0x048ff00000001830 */
[----:B0-----:R-:W-:Y:S01]  /*2e90*/  HMMA.16816.F32 R64, R52, R60, R64 ;  /* 0x0000003c3440723c */ /* 0x001fe20000001840 */
[----:B------:R-:W-:-:S04]  /*2ea0*/  IMAD.WIDE R42, R74, 0x2, R146 ;  /* 0x000000024a2a7825 */ /* 0x000fc800078e0292 */
[----:B------:R-:W-:Y:S02]  /*2eb0*/  IMAD.MOV.U32 R147, RZ, RZ, R42 ;  /* 0x000000ffff937224 */ /* 0x000fe400078e002a */
[----:B------:R-:W-:Y:S02]  /*2ec0*/  IMAD.MOV.U32 R146, RZ, RZ, R43 ;  /* 0x000000ffff927224 */ /* 0x000fe400078e002b */
[----:B------:R-:W-:Y:S01]  /*2ed0*/  IMAD.WIDE R42, R74, 0x2, R142 ;  /* 0x000000024a2a7825 */ /* 0x000fe200078e028e */
[----:B------:R-:W-:-:S03]  /*2ee0*/  ISETP.NE.U32.AND P0, PT, R133, RZ, PT ;  /* 0x000000ff8500720c */ /* 0x000fc60003f05070 */
[----:B------:R-:W-:Y:S02]  /*2ef0*/  IMAD.MOV.U32 R143, RZ, RZ, R42 ;  /* 0x000000ffff8f7224 */ /* 0x000fe400078e002a */
[----:B------:R-:W-:Y:S02]  /*2f00*/  IMAD.MOV.U32 R142, RZ, RZ, R43 ;  /* 0x000000ffff8e7224 */ /* 0x000fe400078e002b */
[----:B------:R-:W-:-:S04]  /*2f10*/  IMAD.WIDE R46, R74, 0x2, R148 ;  /* 0x000000024a2e7825 */ /* 0x000fc800078e0294 */
[----:B------:R-:W-:-:S04]  /*2f20*/  IMAD.WIDE R44, R74, 0x2, R144 ;  /* 0x000000024a2c7825 */ /* 0x000fc800078e0290 */
[----:B------:R-:W-:Y:S01]  /*2f30*/  IMAD.WIDE R42, R74, 0x2, R134 ;  /* 0x000000024a2a7825 */ /* 0x000fe200078e0286 */
[C---:B-1----:R-:W-:Y:S03]  /*2f40*/  HMMA.16816.F32 R48, R36.reuse, R58, R48 ;  /* 0x0000003a2430723c */ /* 0x042fe60000001830 */
[----:B------:R-:W-:Y:S02]  /*2f50*/  IMAD.MOV.U32 R149, RZ, RZ, R46 ;  /* 0x000000ffff957224 */ /* 0x000fe400078e002e */
[----:B------:R-:W-:Y:S02]  /*2f60*/  IMAD.MOV.U32 R148, RZ, RZ, R47 ;  /* 0x000000ffff947224 */ /* 0x000fe400078e002f */
[----:B------:R-:W-:Y:S01]  /*2f70*/  IMAD.MOV.U32 R145, RZ, RZ, R44 ;  /* 0x000000ffff917224 */ /* 0x000fe200078e002c */
[----:B------:R-:W-:Y:S01]  /*2f80*/  HMMA.16816.F32 R64, R36, R62, R64 ;  /* 0x0000003e2440723c */ /* 0x000fe20000001840 */
[----:B------:R-:W-:-:S02]  /*2f90*/  IMAD.MOV.U32 R144, RZ, RZ, R45 ;  /* 0x000000ffff907224 */ /* 0x000fc400078e002d */
[----:B------:R-:W-:Y:S02]  /*2fa0*/  IMAD.MOV.U32 R135, RZ, RZ, R42 ;  /* 0x000000ffff877224 */ /* 0x000fe400078e002a */
[----:B------:R-:W-:Y:S02]  /*2fb0*/  IMAD.MOV.U32 R134, RZ, RZ, R43 ;  /* 0x000000ffff867224 */ /* 0x000fe400078e002b */
[----:B------:R-:W-:-:S04]  /*2fc0*/  IMAD.WIDE R46, R74, 0x2, R138 ;  /* 0x000000024a2e7825 */ /* 0x000fc800078e028a */
[----:B------:R-:W-:-:S04]  /*2fd0*/  IMAD.WIDE R44, R74, 0x2, R136 ;  /* 0x000000024a2c7825 */ /* 0x000fc800078e0288 */
[----:B------:R-:W-:-:S04]  /*2fe0*/  IMAD.WIDE R42, R74, 0x2, R88 ;  /* 0x000000024a2a7825 */ /* 0x000fc800078e0258 */
[----:B------:R-:W-:Y:S01]  /*2ff0*/  IMAD.WIDE R36, R74, 0x2, R80 ;  /* 0x000000024a247825 */ /* 0x000fe200078e0250 */
[----:B------:R-:W-:-:S03]  /*3000*/  UIADD3 UR4, UR4, -0x40, URZ ;  /* 0xffffffc004047890 */ /* 0x000fc6000fffe03f */
[----:B------:R-:W-:-:S04]  /*3010*/  IMAD.WIDE R160, R74, 0x2, R160 ;  /* 0x000000024aa07825 */ /* 0x000fc800078e02a0 */
[----:B------:R-:W-:Y:S02]  /*3020*/  IMAD.MOV.U32 R139, RZ, RZ, R46 ;  /* 0x000000ffff8b7224 */ /* 0x000fe400078e002e */
[----:B------:R-:W-:Y:S02]  /*3030*/  IMAD.MOV.U32 R138, RZ, RZ, R47 ;  /* 0x000000ffff8a7224 */ /* 0x000fe400078e002f */
[----:B------:R-:W-:Y:S02]  /*3040*/  IMAD.MOV.U32 R137, RZ, RZ, R44 ;  /* 0x000000ffff897224 */ /* 0x000fe400078e002c */
[----:B------:R-:W-:Y:S02]  /*3050*/  IMAD.MOV.U32 R136, RZ, RZ, R45 ;  /* 0x000000ffff887224 */ /* 0x000fe400078e002d */
[----:B------:R-:W-:Y:S02]  /*3060*/  IMAD.MOV.U32 R89, RZ, RZ, R42 ;  /* 0x000000ffff597224 */ /* 0x000fe400078e002a */
[----:B------:R-:W-:-:S02]  /*3070*/  IMAD.MOV.U32 R88, RZ, RZ, R43 ;  /* 0x000000ffff587224 */ /* 0x000fc400078e002b */
[----:B------:R-:W-:Y:S02]  /*3080*/  IMAD.MOV.U32 R81, RZ, RZ, R36 ;  /* 0x000000ffff517224 */ /* 0x000fe400078e0024 */
[----:B------:R-:W-:Y:S02]  /*3090*/  IMAD.MOV.U32 R80, RZ, RZ, R37 ;  /* 0x000000ffff507224 */ /* 0x000fe400078e0025 */
[----:B------:R-:W-:-:S04]  /*30a0*/  IMAD.WIDE R78, R74, 0x2, R78 ;  /* 0x000000024a4e7825 */ /* 0x000fc800078e024e */
[----:B------:R-:W-:-:S04]  /*30b0*/  IMAD.WIDE R46, R74, 0x2, R90 ;  /* 0x000000024a2e7825 */ /* 0x000fc800078e025a */
[----:B------:R-:W-:-:S04]  /*30c0*/  IMAD.WIDE R44, R74, 0x2, R86 ;  /* 0x000000024a2c7825 */ /* 0x000fc800078e0256 */
[----:B------:R-:W-:-:S04]  /*30d0*/  IMAD.WIDE R42, R74, 0x2, R84 ;  /* 0x000000024a2a7825 */ /* 0x000fc800078e0254 */
        /* <DEDUP_REMOVED lines=8> */
[----:B------:R-:W-:-:S04]  /*3160*/  IMAD.WIDE R82, R74, 0x2, R82 ;  /* 0x000000024a527825 */ /* 0x000fc800078e0252 */
[----:B------:R-:W-:Y:S02]  /*3170*/  IMAD.MOV.U32 R85, RZ, RZ, R42 ;  /* 0x000000ffff557224 */ /* 0x000fe400078e002a */
[----:B------:R-:W-:Y:S02]  /*3180*/  IMAD.MOV.U32 R84, RZ, RZ, R43 ;  /* 0x000000ffff547224 */ /* 0x000fe400078e002b */
[----:B------:R-:W-:-:S04]  /*3190*/  IMAD.WIDE R140, R75, 0x2, R140 ;  /* 0x000000024b8c7825 */ /* 0x000fc800078e028c */
[----:B------:R-:W-:Y:S02]  /*31a0*/  IMAD.MOV.U32 R78, RZ, RZ, R79 ;  /* 0x000000ffff4e7224 */ /* 0x000fe400078e004f */
[----:B------:R-:W-:Y:S02]  /*31b0*/  IMAD.MOV.U32 R77, RZ, RZ, R36 ;  /* 0x000000ffff4d7224 */ /* 0x000fe400078e0024 */
[----:B------:R-:W-:Y:S01]  /*31c0*/  IMAD.MOV.U32 R76, RZ, RZ, R37 ;  /* 0x000000ffff4c7224 */ /* 0x000fe200078e0025 */
[----:B------:R-:W-:Y:S01]  /*31d0*/  @!P0 CALL.REL.NOINC `(.L_x_1) ;  /* 0x0000001000008944 */ /* 0x000fe20003c00000 */
[----:B------:R-:W-:Y:S05]  /*31e0*/  BRA `(.L_x_2) ;  /* 0xffffeae000007947 */ /* 0x000fea000383ffff */
.L_x_1:
[----:B------:R-:W-:Y:S02]  /*31f0*/  F2FP.PACK_AB R51, R67, R51 ;  /* 0x000000334333723e */ /* 0x000fe400000000ff */
[----:B------:R-:W-:Y:S02]  /*3200*/  F2FP.PACK_AB R50, R66, R50 ;  /* 0x000000324232723e */ /* 0x000fe400000000ff */
[----:B------:R-:W-:Y:S02]  /*3210*/  F2FP.PACK_AB R49, R65, R49 ;  /* 0x000000314131723e */ /* 0x000fe400000000ff */
[----:B------:R-:W-:-:S02]  /*3220*/  F2FP.PACK_AB R48, R64, R48 ;  /* 0x000000304030723e */ /* 0x000fc400000000ff */
.L_x_0:
[----:B------:R-:W-:Y:S01]  /*3230*/  BAR.SYNC.DEFER_BLOCKING 0x0 ;  /* 0x0000000000007b1d */ /* 0x000fe20000010000 */
[----:B------:R-:W-:Y:S01]  /*3240*/  IMAD.SHL.U32 R7, R0, 0x10, RZ ;  /* 0x0000001000077824 */ /* 0x000fe200078e00ff */
[----:B------:R-:W-:Y:S01]  /*3250*/  ISETP.NE.U32.AND P0, PT, R3, RZ, PT ;  /* 0x000000ff0300720c */ /* 0x000fe20003f05070 */
[----:B------:R-:W-:Y:S01]  /*3260*/  IMAD.SHL.U32 R2, R2, 0x4, RZ ;  /* 0x0000000402027824 */ /* 0x000fe200078e00ff */
[----:B------:R-:W-:-:S02]  /*3270*/  LOP3.LUT R0, R0, 0x18, RZ, 0xc0, !PT ;  /* 0x0000001800007812 */ /* 0x000fc400078ec0ff */
[----:B------:R-:W-:Y:S02]  /*3280*/  LOP3.LUT R9, R7, 0x70, RZ, 0xc0, !PT ;  /* 0x0000007007097812 */ /* 0x000fe400078ec0ff */
[----:B------:R-:W-:Y:S02]  /*3290*/  SEL R7, RZ, 0x208, !P0 ;  /* 0x00000208ff077807 */ /* 0x000fe40004000000 */
[----:B------:R-:W-:Y:S01]  /*32a0*/  ISETP.GE.AND P0, PT, R6, c[0x0][0x178], PT ;  /* 0x00005e0006007a0c */ /* 0x000fe20003f06270 */
[----:B------:R-:W-:Y:S01]  /*32b0*/  IMAD R8, R0, 0x20, R9 ;  /* 0x0000002000087824 */ /* 0x000fe200078e0209 */
[----:B------:R-:W-:Y:S01]  /*32c0*/  LOP3.LUT R2, R7, R2, RZ, 0x3c, !PT ;  /* 0x0000000207027212 */ /* 0x000fe200078e3cff */
[----:B------:R-:W-:Y:S01]  /*32d0*/  IMAD R6, R6, c[0x0][0x194], RZ ;  /* 0x0000650006067a24 */ /* 0x000fe200078e02ff */
[----:B------:R-:W-:Y:S01]  /*32e0*/  LOP3.LUT R10, R5, 0x6, R4, 0xfe, !PT ;  /* 0x00000006050a7812 */ /* 0x000fe200078efe04 */
[----:B------:R-:W-:Y:S01]  /*32f0*/  IMAD R3, R3, 0x4, R8 ;  /* 0x0000000403037824 */ /* 0x000fe200078e0208 */
[----:B------:R-:W-:-:S02]  /*3300*/  LOP3.LUT R7, R2, 0x4, RZ, 0x3c, !PT ;  /* 0x0000000402077812 */ /* 0x000fc400078e3cff */
[----:B------:R-:W-:Y:S02]  /*3310*/  LEA R16, P2, R6, c[0x0][0x170], 0x1 ;  /* 0x00005c0006107a11 */ /* 0x000fe400078408ff */
[----:B------:R-:W-:Y:S02]  /*3320*/  LEA.HI R8, R0, R3, RZ, 0x1f ;  /* 0x0000000300087211 */ /* 0x000fe400078ff8ff */
[----:B------:R-:W-:Y:S01]  /*3330*/  LOP3.LUT R3, R5, R4, RZ, 0xfc, !PT ;  /* 0x0000000405037212 */ /* 0x000fe200078efcff */
[----:B------:R-:W-:Y:S01]  /*3340*/  STS [R2], R48 ;  /* 0x0000003002007388 */ /* 0x000fe20000000800 */
[C---:B------:R-:W-:Y:S02]  /*3350*/  LOP3.LUT R9, R8.reuse, 0x4, RZ, 0x3c, !PT ;  /* 0x0000000408097812 */ /* 0x040fe400078e3cff */
[C---:B------:R-:W-:Y:S01]  /*3360*/  LOP3.LUT R11, R8.reuse, 0x8, RZ, 0x3c, !PT ;  /* 0x00000008080b7812 */ /* 0x040fe200078e3cff */
[----:B------:R0:W-:Y:S01]  /*3370*/  STS [R2+0x80], R49 ;  /* 0x0000803102007388 */ /* 0x0001e20000000800 */
[----:B------:R-:W-:-:S02]  /*3380*/  LOP3.LUT R12, R8, 0xc, RZ, 0x3c, !PT ;  /* 0x0000000c080c7812 */ /* 0x000fc400078e3cff */
[C---:B------:R-:W-:Y:S01]  /*3390*/  ISETP.LT.AND P1, PT, R3.reuse, c[0x0][0x17c], !P0 ;  /* 0x00005f0003007a0c */ /* 0x040fe20004721270 */
[----:B------:R-:W-:Y:S01]  /*33a0*/  STS [R7+0x100], R50 ;  /* 0x0001003207007388 */ /* 0x000fe20000000800 */
[----:B------:R-:W-:Y:S01]  /*33b0*/  IMAD R3, R3, c[0x0][0x198], RZ ;  /* 0x0000660003037a24 */ /* 0x000fe200078e02ff */
[----:B------:R-:W-:Y:S02]  /*33c0*/  LEA.HI.X.SX32 R18, R6, c[0x0][0x174], 0x1, P2 ;  /* 0x00005d0006127a11 */ /* 0x000fe400010f0eff */
[----:B------:R1:W-:Y:S01]  /*33d0*/  STS [R7+0x180], R51 ;  /* 0x0001803307007388 */ /* 0x0003e20000000800 */
[C-C-:B------:R-:W-:Y:S02]  /*33e0*/  LOP3.LUT R13, R5.reuse, 0xc, R4.reuse, 0xfe, !PT ;  /* 0x0000000c050d7812 */ /* 0x140fe400078efe04 */
[C-C-:B0-----:R-:W-:Y:S01]  /*33f0*/  LOP3.LUT R2, R5.reuse, 0x2, R4.reuse, 0xfe, !PT ;  /* 0x0000000205027812 */ /* 0x141fe200078efe04 */
[----:B------:R-:W-:Y:S01]  /*3400*/  BAR.SYNC.DEFER_BLOCKING 0x0 ;  /* 0x0000000000007b1d */ /* 0x000fe20000010000 */
[----:B------:R-:W-:Y:S01]  /*3410*/  LOP3.LUT R0, R5, 0xe, R4, 0xfe, !PT ;  /* 0x0000000e05007812 */ /* 0x000fe200078efe04 */
[----:B------:R-:W-:Y:S01]  /*3420*/  IMAD R14, R13, c[0x0][0x198], RZ ;  /* 0x000066000d0e7a24 */ /* 0x000fe200078e02ff */
[C---:B------:R-:W-:Y:S01]  /*3430*/  ISETP.LT.AND P4, PT, R2.reuse, c[0x0][0x17c], !P0 ;  /* 0x00005f0002007a0c */ /* 0x040fe20004781270 */
[----:B-1----:R-:W-:Y:S01]  /*3440*/  IMAD R7, R2, c[0x0][0x198], RZ ;  /* 0x0000660002077a24 */ /* 0x002fe200078e02ff */
[----:B------:R-:W-:Y:S01]  /*3450*/  LEA R2, P2, R3, R16, 0x1 ;  /* 0x0000001003027211 */ /* 0x000fe200078408ff */
[----:B------:R-:W-:-:S03]  /*3460*/  IMAD R15, R0, c[0x0][0x198], RZ ;  /* 0x00006600000f7a24 */ /* 0x000fc600078e02ff */
[----:B------:R-:W-:Y:S02]  /*3470*/  LEA R6, P3, R7, R16, 0x1 ;  /* 0x0000001007067211 */ /* 0x000fe400078608ff */
[-C--:B------:R-:W-:Y:S02]  /*3480*/  LEA.HI.X.SX32 R3, R3, R18.reuse, 0x1, P2 ;  /* 0x0000001203037211 */ /* 0x080fe400010f0eff */
[----:B------:R-:W-:Y:S01]  /*3490*/  LEA.HI.X.SX32 R7, R7, R18, 0x1, P3 ;  /* 0x0000001207077211 */ /* 0x000fe200018f0eff */
[----:B------:R0:W1:Y:S04]  /*34a0*/  LDS R17, [R8] ;  /* 0x0000000008117984 */ /* 0x0000680000000800 */
[----:B------:R2:W3:Y:S04]  /*34b0*/  LDS R19, [R9] ;  /* 0x0000000009137984 */ /* 0x0004e80000000800 */
[----:B------:R4:W5:Y:S01]  /*34c0*/  LDS R21, [R11] ;  /* 0x000000000b157984 */ /* 0x0009620000000800 */
[----:B0-----:R-:W-:-:S03]  /*34d0*/  LOP3.LUT R8, R5, 0x8, R4, 0xfe, !PT ;  /* 0x0000000805087812 */ /* 0x001fc600078efe04 */
[----:B------:R0:W5:Y:S01]  /*34e0*/  LDS R23, [R12] ;  /* 0x000000000c177984 */ /* 0x0001620000000800 */
[C-C-:B--2---:R-:W-:Y:S02]  /*34f0*/  LOP3.LUT R9, R5.reuse, 0xa, R4.reuse, 0xfe, !PT ;  /* 0x0000000a05097812 */ /* 0x144fe400078efe04 */
[----:B------:R-:W-:Y:S01]  /*3500*/  LOP3.LUT R4, R5, 0x4, R4, 0xfe, !PT ;  /* 0x0000000405047812 */ /* 0x000fe200078efe04 */
[C---:B----4-:R-:W-:Y:S01]  /*3510*/  IMAD R11, R8.reuse, c[0x0][0x198], RZ ;  /* 0x00006600080b7a24 */ /* 0x050fe200078e02ff */
[----:B------:R-:W-:Y:S02]  /*3520*/  ISETP.LT.AND P3, PT, R8, c[0x0][0x17c], !P0 ;  /* 0x00005f0008007a0c */ /* 0x000fe40004761270 */
[C---:B------:R-:W-:Y:S01]  /*3530*/  ISETP.LT.AND P5, PT, R4.reuse, c[0x0][0x17c], !P0 ;  /* 0x00005f0004007a0c */ /* 0x040fe200047a1270 */
[----:B------:R-:W-:Y:S02]  /*3540*/  IMAD R5, R4, c[0x0][0x198], RZ ;  /* 0x0000660004057a24 */ /* 0x000fe400078e02ff */
[----:B0-----:R-:W-:-:S03]  /*3550*/  IMAD R12, R9, c[0x0][0x198], RZ ;  /* 0x00006600090c7a24 */ /* 0x001fc600078e02ff */
[----:B------:R-:W-:-:S04]  /*3560*/  LEA R4, P6, R5, R16, 0x1 ;  /* 0x0000001005047211 */ /* 0x000fc800078c08ff */
[----:B------:R-:W-:Y:S02]  /*3570*/  LEA.HI.X.SX32 R5, R5, R18, 0x1, P6 ;  /* 0x0000001205057211 */ /* 0x000fe400030f0eff */
[-C--:B------:R-:W-:Y:S01]  /*3580*/  LEA R8, P6, R12, R16.reuse, 0x1 ;  /* 0x000000100c087211 */ /* 0x080fe200078c08ff */
[----:B-1----:R0:W-:Y:S04]  /*3590*/  @P1 STG.E.U16 [R2.64], R17 ;  /* 0x0000001102001986 */ /* 0x0021e8000c101506 */
[----:B---3--:R1:W-:Y:S01]  /*35a0*/  @P4 STG.E.U16 [R6.64], R19 ;  /* 0x0000001306004986 */ /* 0x0083e2000c101506 */
[C---:B------:R-:W-:Y:S01]  /*35b0*/  ISETP.LT.AND P4, PT, R10.reuse, c[0x0][0x17c], !P0 ;  /* 0x00005f000a007a0c */ /* 0x040fe20004781270 */
[----:B------:R-:W-:Y:S02]  /*35c0*/  IMAD R10, R10, c[0x0][0x198], RZ ;  /* 0x000066000a0a7a24 */ /* 0x000fe400078e02ff */
[----:B-----5:R2:W-:Y:S03]  /*35d0*/  @P5 STG.E.U16 [R4.64], R21 ;  /* 0x0000001504005986 */ /* 0x0205e6000c101506 */
[----:B0-----:R-:W-:-:S02]  /*35e0*/  LEA R2, P1, R10, R16, 0x1 ;  /* 0x000000100a027211 */ /* 0x001fc400078208ff */
[----:B------:R-:W-:Y:S02]  /*35f0*/  PRMT R17, R17, 0x7632, R17 ;  /* 0x0000763211117816 */ /* 0x000fe40000000011 */
[C---:B-1----:R-:W-:Y:S02]  /*3600*/  LEA R6, P2, R11.reuse, R16, 0x1 ;  /* 0x000000100b067211 */ /* 0x042fe400078408ff */
[----:B------:R-:W-:Y:S02]  /*3610*/  LEA.HI.X.SX32 R3, R10, R18, 0x1, P1 ;  /* 0x000000120a037211 */ /* 0x000fe400008f0eff */
[----:B------:R-:W-:Y:S02]  /*3620*/  LEA R10, P1, R14, R16, 0x1 ;  /* 0x000000100e0a7211 */ /* 0x000fe400078208ff */
[----:B------:R-:W-:Y:S01]  /*3630*/  LEA.HI.X.SX32 R7, R11, R18, 0x1, P2 ;  /* 0x000000120b077211 */ /* 0x000fe200010f0eff */
[----:B------:R0:W-:Y:S01]  /*3640*/  @P4 STG.E.U16 [R2.64], R23 ;  /* 0x0000001702004986 */ /* 0x0001e2000c101506 */
[----:B------:R-:W-:-:S02]  /*3650*/  ISETP.LT.AND P2, PT, R9, c[0x0][0x17c], !P0 ;  /* 0x00005f0009007a0c */ /* 0x000fc40004741270 */
[-C--:B------:R-:W-:Y:S01]  /*3660*/  LEA.HI.X.SX32 R11, R14, R18.reuse, 0x1, P1 ;  /* 0x000000120e0b7211 */ /* 0x080fe200008f0eff */
[----:B------:R0:W-:Y:S01]  /*3670*/  @P3 STG.E.U16 [R6.64], R17 ;  /* 0x0000001106003986 */ /* 0x0001e2000c101506 */
[----:B------:R-:W-:Y:S02]  /*3680*/  ISETP.LT.AND P1, PT, R13, c[0x0][0x17c], !P0 ;  /* 0x00005f000d007a0c */ /* 0x000fe40004721270 */
[----:B------:R-:W-:Y:S02]  /*3690*/  ISETP.LT.AND P0, PT, R0, c[0x0][0x17c], !P0 ;  /* 0x00005f0000007a0c */ /* 0x000fe40004701270 */
[----:B------:R-:W-:Y:S02]  /*36a0*/  LEA.HI.X.SX32 R9, R12, R18, 0x1, P6 ;  /* 0x000000120c097211 */ /* 0x000fe400030f0eff */
[----:B------:R-:W-:Y:S02]  /*36b0*/  PRMT R19, R19, 0x7632, R19 ;  /* 0x0000763213137816 */ /* 0x000fe40000000013 */
[----:B--2---:R-:W-:-:S02]  /*36c0*/  PRMT R5, R21, 0x7632, R5 ;  /* 0x0000763215057816 */ /* 0x004fc40000000005 */
[C---:B------:R-:W-:Y:S01]  /*36d0*/  LEA R12, P6, R15.reuse, R16, 0x1 ;  /* 0x000000100f0c7211 */ /* 0x040fe200078c08ff */
[----:B------:R0:W-:Y:S03]  /*36e0*/  @P2 STG.E.U16 [R8.64], R19 ;  /* 0x0000001308002986 */ /* 0x0001e6000c101506 */
[----:B------:R-:W-:Y:S01]  /*36f0*/  LEA.HI.X.SX32 R13, R15, R18, 0x1, P6 ;  /* 0x000000120f0d7211 */ /* 0x000fe200030f0eff */
[----:B------:R0:W-:Y:S01]  /*3700*/  @P1 STG.E.U16 [R10.64], R5 ;  /* 0x000000050a001986 */ /* 0x0001e2000c101506 */
[----:B------:R-:W-:Y:S07]  /*3710*/  @!P0 EXIT ;  /* 0x000000000000894d */ /* 0x000fee0003800000 */
[----:B0-----:R-:W-:-:S05]  /*3720*/  PRMT R6, R23, 0x7632, R6 ;  /* 0x0000763217067816 */ /* 0x001fca0000000006 */
[----:B------:R-:W-:Y:S01]  /*3730*/  STG.E.U16 [R12.64], R6 ;  /* 0x000000060c007986 */ /* 0x000fe2000c101506 */
[----:B------:R-:W-:Y:S05]  /*3740*/  EXIT ;  /* 0x000000000000794d */ /* 0x000fea0003800000 */
.L_x_3:
[----:B------:R-:W-:-:S00]  /*3750*/  BRA `(.L_x_3) ;  /* 0xfffffff000007947 */ /* 0x000fc0000383ffff */
[----:B------:R-:W-:-:S00]  /*3760*/  NOP ;  /* 0x0000000000007918 */ /* 0x000fc00000000000 */
        /* <DEDUP_REMOVED lines=9> */
.L_x_4:


//--------------------- .nv.shared.matmul_kernel  --------------------------
	.section	.nv.shared.matmul_kernel,"aw",@nobits
	.sectionflags	@""
	.align	16
